	.target	sm_100a

	.elftype	@"ET_EXEC"


//--------------------- .note.nv.tkinfo           --------------------------
	.section	.note.nv.tkinfo,"",@"SHT_NOTE"
	.sectionflags	@"SHF_NOTE_NV_TKINFO"
	.tkinfo
        /*0018*/ 	.word	0x00000002
        /*0030*/ 	.string	""
        /*0030*/ 	.string	"ptxas"
        /*0030*/ 	.string	"Cuda compilation tools, release 13.0, V13.0.88"
        /*0030*/ 	.string	"Build cuda_13.0.r13.0/compiler.36424714_0"
        /*0030*/ 	.string	"-arch sm_100a -m 64 "



//--------------------- .note.nv.cuinfo           --------------------------
	.section	.note.nv.cuinfo,"",@"SHT_NOTE"
	.sectionflags	@"SHF_NOTE_NV_CUINFO"
        /*0018*/ 	.short	0x0002
        /*001a*/ 	.short	0x0064
        /*001c*/ 	.short	0x0082
	.zero		2


//--------------------- .nv.info                  --------------------------
	.section	.nv.info,"",@"SHT_CUDA_INFO"
	.align	4


	//----- nvinfo : EIATTR_REGCOUNT
	.align		4
        /*0000*/ 	.byte	0x04, 0x2f
        /*0002*/ 	.short	(.L_19 - .L_18)
	.align		4
.L_18:
        /*0004*/ 	.word	index@(_ZN7cutlass13device_kernelINS_4gemm6kernel13GemmUniversalIN4cute5tupleIJiiiiEEENS1_10collective13CollectiveMmaINS1_35MainloopSm100TmaUmmaWarpSpecializedILi4ELi2ELi4ENS5_IJNS4_1CILi1EEENSA_ILi2EEESB_EEEEENS5_IJNSA_ILi128EEENSA_ILi64EEESF_EEENS_10bfloat16_tENS5_IJlSB_lEEESI_SJ_NS4_8TiledMMAINS4_8MMA_AtomIJNS4_20SM100_MMA_F16BF16_SSISI_SI_fLi128ELi64ELNS4_4UMMA5MajorE0ELSO_0ELNSN_7ScaleInE0ELSP_0EEEEEENS4_6LayoutINS5_IJSB_SB_SB_EEENS5_IJNSA_ILi0EEESU_SU_EEEEENS5_IJNS4_10UnderscoreESX_SX_EEEEENS4_23SM90_TMA_LOAD_MULTICASTENS4_14ComposedLayoutINS4_7SwizzleILi3ELi4ELi3EEENS4_18smem_ptr_flag_bitsILi16EEENSS_INS5_IJNSA_ILi8EEESG_EEENS5_IJSG_SB_EEEEEEEvNS4_8identityENS4_13SM90_TMA_LOADES1A_vS1B_EENS_8epilogue10collective18CollectiveEpilogueINS1E_23Sm100TmaWarpSpecializedILi3ELi2ELi32ELb1ELb0EEEJSH_NS5_IJNSS_ISF_SB_EENSS_INSA_ILi32EEESB_EEEEESI_SJ_SI_SJ_NS1E_6fusion15FusionCallbacksIS1I_NS1N_17LinearCombinationISI_fSI_fLNS_15FloatRoundStyleE2EEESH_S1M_JEEENS4_5SM1004TMEM4LOAD26SM100_TMEM_LOAD_32dp32b32xES1C_NS11_INS12_ILi2ELi4ELi3EEES15_NSS_INS5_IJS16_S1K_EEENS5_IJS1K_SB_EEEEEEENS4_39AutoVectorizingCopyWithAssumedAlignmentILi128EEENS4_14SM90_TMA_STOREES21_S23_S23_EEEvvEEEEvNT_6ParamsE)
        /*0008*/ 	.word	0x00000079


	//----- nvinfo : EIATTR_FRAME_SIZE
	.align		4
.L_19:
        /*000c*/ 	.byte	0x04, 0x11
        /*000e*/ 	.short	(.L_21 - .L_20)
	.align		4
.L_20:
        /*0010*/ 	.word	index@($__internal_2_$__cuda_sm10x_tcgen05_guardrail_trap_unallocated_columns_being_dealloced)
        /*0014*/ 	.word	0x00000000


	//----- nvinfo : EIATTR_FRAME_SIZE
	.align		4
.L_21:
        /*0018*/ 	.byte	0x04, 0x11
        /*001a*/ 	.short	(.L_23 - .L_22)
	.align		4
.L_22:
        /*001c*/ 	.word	index@($__internal_1_$__cuda_sm10x_tcgen05_guardrail_trap_phase_invalid_during_alloc)
        /*0020*/ 	.word	0x00000000


	//----- nvinfo : EIATTR_FRAME_SIZE
	.align		4
.L_23:
        /*0024*/ 	.byte	0x04, 0x11
        /*0026*/ 	.short	(.L_25 - .L_24)
	.align		4
.L_24:
        /*0028*/ 	.word	index@($__internal_0_$__cuda_sm10x_tcgen05_guardrail_trap_col_being_dealloced_not_returned_by_alloc)
        /*002c*/ 	.word	0x00000000


	//----- nvinfo : EIATTR_FRAME_SIZE
	.align		4
.L_25:
        /*0030*/ 	.byte	0x04, 0x11
        /*0032*/ 	.short	(.L_27 - .L_26)
	.align		4
.L_26:
        /*0034*/ 	.word	index@(_ZN7cutlass13device_kernelINS_4gemm6kernel13GemmUniversalIN4cute5tupleIJiiiiEEENS1_10collective13CollectiveMmaINS1_35MainloopSm100TmaUmmaWarpSpecializedILi4ELi2ELi4ENS5_IJNS4_1CILi1EEENSA_ILi2EEESB_EEEEENS5_IJNSA_ILi128EEENSA_ILi64EEESF_EEENS_10bfloat16_tENS5_IJlSB_lEEESI_SJ_NS4_8TiledMMAINS4_8MMA_AtomIJNS4_20SM100_MMA_F16BF16_SSISI_SI_fLi128ELi64ELNS4_4UMMA5MajorE0ELSO_0ELNSN_7ScaleInE0ELSP_0EEEEEENS4_6LayoutINS5_IJSB_SB_SB_EEENS5_IJNSA_ILi0EEESU_SU_EEEEENS5_IJNS4_10UnderscoreESX_SX_EEEEENS4_23SM90_TMA_LOAD_MULTICASTENS4_14ComposedLayoutINS4_7SwizzleILi3ELi4ELi3EEENS4_18smem_ptr_flag_bitsILi16EEENSS_INS5_IJNSA_ILi8EEESG_EEENS5_IJSG_SB_EEEEEEEvNS4_8identityENS4_13SM90_TMA_LOADES1A_vS1B_EENS_8epilogue10collective18CollectiveEpilogueINS1E_23Sm100TmaWarpSpecializedILi3ELi2ELi32ELb1ELb0EEEJSH_NS5_IJNSS_ISF_SB_EENSS_INSA_ILi32EEESB_EEEEESI_SJ_SI_SJ_NS1E_6fusion15FusionCallbacksIS1I_NS1N_17LinearCombinationISI_fSI_fLNS_15FloatRoundStyleE2EEESH_S1M_JEEENS4_5SM1004TMEM4LOAD26SM100_TMEM_LOAD_32dp32b32xES1C_NS11_INS12_ILi2ELi4ELi3EEES15_NSS_INS5_IJS16_S1K_EEENS5_IJS1K_SB_EEEEEEENS4_39AutoVectorizingCopyWithAssumedAlignmentILi128EEENS4_14SM90_TMA_STOREES21_S23_S23_EEEvvEEEEvNT_6ParamsE)
        /*0038*/ 	.word	0x00000000


	//----- nvinfo : EIATTR_MIN_STACK_SIZE
	.align		4
.L_27:
        /*003c*/ 	.byte	0x04, 0x12
        /*003e*/ 	.short	(.L_29 - .L_28)
	.align		4
.L_28:
        /*0040*/ 	.word	index@(_ZN7cutlass13device_kernelINS_4gemm6kernel13GemmUniversalIN4cute5tupleIJiiiiEEENS1_10collective13CollectiveMmaINS1_35MainloopSm100TmaUmmaWarpSpecializedILi4ELi2ELi4ENS5_IJNS4_1CILi1EEENSA_ILi2EEESB_EEEEENS5_IJNSA_ILi128EEENSA_ILi64EEESF_EEENS_10bfloat16_tENS5_IJlSB_lEEESI_SJ_NS4_8TiledMMAINS4_8MMA_AtomIJNS4_20SM100_MMA_F16BF16_SSISI_SI_fLi128ELi64ELNS4_4UMMA5MajorE0ELSO_0ELNSN_7ScaleInE0ELSP_0EEEEEENS4_6LayoutINS5_IJSB_SB_SB_EEENS5_IJNSA_ILi0EEESU_SU_EEEEENS5_IJNS4_10UnderscoreESX_SX_EEEEENS4_23SM90_TMA_LOAD_MULTICASTENS4_14ComposedLayoutINS4_7SwizzleILi3ELi4ELi3EEENS4_18smem_ptr_flag_bitsILi16EEENSS_INS5_IJNSA_ILi8EEESG_EEENS5_IJSG_SB_EEEEEEEvNS4_8identityENS4_13SM90_TMA_LOADES1A_vS1B_EENS_8epilogue10collective18CollectiveEpilogueINS1E_23Sm100TmaWarpSpecializedILi3ELi2ELi32ELb1ELb0EEEJSH_NS5_IJNSS_ISF_SB_EENSS_INSA_ILi32EEESB_EEEEESI_SJ_SI_SJ_NS1E_6fusion15FusionCallbacksIS1I_NS1N_17LinearCombinationISI_fSI_fLNS_15FloatRoundStyleE2EEESH_S1M_JEEENS4_5SM1004TMEM4LOAD26SM100_TMEM_LOAD_32dp32b32xES1C_NS11_INS12_ILi2ELi4ELi3EEES15_NSS_INS5_IJS16_S1K_EEENS5_IJS1K_SB_EEEEEEENS4_39AutoVectorizingCopyWithAssumedAlignmentILi128EEENS4_14SM90_TMA_STOREES21_S23_S23_EEEvvEEEEvNT_6ParamsE)
        /*0044*/ 	.word	0x00000000
.L_29:


//--------------------- .nv.compat                --------------------------
	.section	.nv.compat,"",@"SHT_CUDA_COMPAT_INFO"
	.align	4
        /*0000*/ 	.byte	0x02, 0x09, 0x01, 0x00, 0x02, 0x02, 0x02, 0x00, 0x02, 0x05, 0x05, 0x00, 0x03, 0x07, 0x01, 0x01
        /*0010*/ 	.byte	0x02, 0x03, 0x01, 0x00, 0x02, 0x06, 0x01, 0x00, 0x04, 0x0b, 0x08, 0x00, 0x09, 0x00, 0x00, 0x00
        /*0020*/ 	.byte	0x00, 0x00, 0x00, 0x00


//--------------------- .nv.info._ZN7cutlass13device_kernelINS_4gemm6kernel13GemmUniversalIN4cute5tupleIJiiiiEEENS1_10collective13CollectiveMmaINS1_35MainloopSm100TmaUmmaWarpSpecializedILi4ELi2ELi4ENS5_IJNS4_1CILi1EEENSA_ILi2EEESB_EEEEENS5_IJNSA_ILi128EEENSA_ILi64EEESF_EEENS_10bfloat16_tENS5_IJlSB_lEEESI_SJ_NS4_8TiledMMAINS4_8MMA_AtomIJNS4_20SM100_MMA_F16BF16_SSISI_SI_fLi128ELi64ELNS4_4UMMA5MajorE0ELSO_0ELNSN_7ScaleInE0ELSP_0EEEEEENS4_6LayoutINS5_IJSB_SB_SB_EEENS5_IJNSA_ILi0EEESU_SU_EEEEENS5_IJNS4_10UnderscoreESX_SX_EEEEENS4_23SM90_TMA_LOAD_MULTICASTENS4_14ComposedLayoutINS4_7SwizzleILi3ELi4ELi3EEENS4_18smem_ptr_flag_bitsILi16EEENSS_INS5_IJNSA_ILi8EEESG_EEENS5_IJSG_SB_EEEEEEEvNS4_8identityENS4_13SM90_TMA_LOADES1A_vS1B_EENS_8epilogue10collective18CollectiveEpilogueINS1E_23Sm100TmaWarpSpecializedILi3ELi2ELi32ELb1ELb0EEEJSH_NS5_IJNSS_ISF_SB_EENSS_INSA_ILi32EEESB_EEEEESI_SJ_SI_SJ_NS1E_6fusion15FusionCallbacksIS1I_NS1N_17LinearCombinationISI_fSI_fLNS_15FloatRoundStyleE2EEESH_S1M_JEEENS4_5SM1004TMEM4LOAD26SM100_TMEM_LOAD_32dp32b32xES1C_NS11_INS12_ILi2ELi4ELi3EEES15_NSS_INS5_IJS16_S1K_EEENS5_IJS1K_SB_EEEEEEENS4_39AutoVectorizingCopyWithAssumedAlignmentILi128EEENS4_14SM90_TMA_STOREES21_S23_S23_EEEvvEEEEvNT_6ParamsE --------------------------
	.section	.nv.info._ZN7cutlass13device_kernelINS_4gemm6kernel13GemmUniversalIN4cute5tupleIJiiiiEEENS1_10collective13CollectiveMmaINS1_35MainloopSm100TmaUmmaWarpSpecializedILi4ELi2ELi4ENS5_IJNS4_1CILi1EEENSA_ILi2EEESB_EEEEENS5_IJNSA_ILi128EEENSA_ILi64EEESF_EEENS_10bfloat16_tENS5_IJlSB_lEEESI_SJ_NS4_8TiledMMAINS4_8MMA_AtomIJNS4_20SM100_MMA_F16BF16_SSISI_SI_fLi128ELi64ELNS4_4UMMA5MajorE0ELSO_0ELNSN_7ScaleInE0ELSP_0EEEEEENS4_6LayoutINS5_IJSB_SB_SB_EEENS5_IJNSA_ILi0EEESU_SU_EEEEENS5_IJNS4_10UnderscoreESX_SX_EEEEENS4_23SM90_TMA_LOAD_MULTICASTENS4_14ComposedLayoutINS4_7SwizzleILi3ELi4ELi3EEENS4_18smem_ptr_flag_bitsILi16EEENSS_INS5_IJNSA_ILi8EEESG_EEENS5_IJSG_SB_EEEEEEEvNS4_8identityENS4_13SM90_TMA_LOADES1A_vS1B_EENS_8epilogue10collective18CollectiveEpilogueINS1E_23Sm100TmaWarpSpecializedILi3ELi2ELi32ELb1ELb0EEEJSH_NS5_IJNSS_ISF_SB_EENSS_INSA_ILi32EEESB_EEEEESI_SJ_SI_SJ_NS1E_6fusion15FusionCallbacksIS1I_NS1N_17LinearCombinationISI_fSI_fLNS_15FloatRoundStyleE2EEESH_S1M_JEEENS4_5SM1004TMEM4LOAD26SM100_TMEM_LOAD_32dp32b32xES1C_NS11_INS12_ILi2ELi4ELi3EEES15_NSS_INS5_IJS16_S1K_EEENS5_IJS1K_SB_EEEEEEENS4_39AutoVectorizingCopyWithAssumedAlignmentILi128EEENS4_14SM90_TMA_STOREES21_S23_S23_EEEvvEEEEvNT_6ParamsE,"",@"SHT_CUDA_INFO"
	.sectionflags	@""
	.align	4


	//----- nvinfo : EIATTR_CUDA_API_VERSION
	.align		4
        /*0000*/ 	.byte	0x04, 0x37
        /*0002*/ 	.short	(.L_31 - .L_30)
.L_30:
        /*0004*/ 	.word	0x00000082


	//----- nvinfo : EIATTR_KPARAM_INFO
	.align		4
.L_31:
        /*0008*/ 	.byte	0x04, 0x17
        /*000a*/ 	.short	(.L_33 - .L_32)
.L_32:
        /*000c*/ 	.word	0x00000000
        /*0010*/ 	.short	0x0000
        /*0012*/ 	.short	0x0000
        /*0014*/ 	.byte	0x00, 0xf0, 0x01, 0x20


	//----- nvinfo : EIATTR_AT_ENTRY_FRAGMENTS
	.align		4
.L_33:
        /*0018*/ 	.byte	0x04, 0x4f
        /*001a*/ 	.short	(.L_35 - .L_34)


	//   ....[0]....
.L_34:
        /*001c*/ 	.word	0x00000006


	//----- nvinfo : EIATTR_RESERVED_SMEM_USED
	.align		4
.L_35:
        /*0020*/ 	.byte	0x01, 0x41
	.zero		2


	//----- nvinfo : EIATTR_SPARSE_MMA_MASK
	.align		4
        /*0024*/ 	.byte	0x03, 0x50
        /*0026*/ 	.short	0x0000


	//----- nvinfo : EIATTR_TCGEN05_1CTA_USED
	.align		4
        /*0028*/ 	.byte	0x01, 0x51
	.zero		2


	//----- nvinfo : EIATTR_MAXREG_COUNT
	.align		4
        /*002c*/ 	.byte	0x03, 0x1b
        /*002e*/ 	.short	0x00ff


	//----- nvinfo : EIATTR_NUM_BARRIERS
	.align		4
        /*0030*/ 	.byte	0x02, 0x4c
        /*0032*/ 	.byte	0x07
	.zero		1


	//----- nvinfo : EIATTR_EXTERNS
	.align		4
        /*0034*/ 	.byte	0x04, 0x0f
        /*0036*/ 	.short	(.L_37 - .L_36)


	//   ....[0]....
	.align		4
.L_36:
        /*0038*/ 	.word	index@(__assertfail)


	//----- nvinfo : EIATTR_MERCURY_ISA_VERSION
	.align		4
.L_37:
        /*003c*/ 	.byte	0x03, 0x5f
        /*003e*/ 	.short	0x0101


	//----- nvinfo : EIATTR_INT_WARP_WIDE_INSTR_OFFSETS
	.align		4
        /*0040*/ 	.byte	0x04, 0x31
        /*0042*/ 	.short	(.L_39 - .L_38)


	//   ....[0]....
.L_38:
        /*0044*/ 	.word	0x00003fe0


	//   ....[1]....
        /*0048*/ 	.word	0x00004000


	//   ....[2]....
        /*004c*/ 	.word	0x00004030


	//   ....[3]....
        /*0050*/ 	.word	0x00004c00


	//   ....[4]....
        /*0054*/ 	.word	0x00004c80


	//   ....[5]....
        /*0058*/ 	.word	0x00004d80


	//   ....[6]....
        /*005c*/ 	.word	0x00004e90


	//----- nvinfo : EIATTR_COOP_GROUP_MASK_REGIDS
	.align		4
.L_39:
        /*0060*/ 	.byte	0x04, 0x29
        /*0062*/ 	.short	(.L_41 - .L_40)


	//   ....[0]....
.L_40:
        /*0064*/ 	.word	0xffffffff


	//   ....[1]....
        /*0068*/ 	.word	0xffffffff


	//   ....[2]....
        /*006c*/ 	.word	0xffffffff


	//   ....[3]....
        /*0070*/ 	.word	0xffffffff


	//   ....[4]....
        /*0074*/ 	.word	0xffffffff


	//   ....[5]....
        /*0078*/ 	.word	0xffffffff


	//   ....[6]....
        /*007c*/ 	.word	0xffffffff


	//   ....[7]....
        /*0080*/ 	.word	0xffffffff


	//   ....[8]....
        /*0084*/ 	.word	0xffffffff


	//   ....[9]....
        /*0088*/ 	.word	0xffffffff


	//   ....[10]....
        /*008c*/ 	.word	0xffffffff


	//   ....[11]....
        /*0090*/ 	.word	0xffffffff


	//   ....[12]....
        /*0094*/ 	.word	0xffffffff


	//   ....[13]....
        /*0098*/ 	.word	0xffffffff


	//----- nvinfo : EIATTR_COOP_GROUP_INSTR_OFFSETS
	.align		4
.L_41:
        /*009c*/ 	.byte	0x04, 0x28
        /*009e*/ 	.short	(.L_43 - .L_42)


	//   ....[0]....
.L_42:
        /*00a0*/ 	.word	0x00000080


	//   ....[1]....
        /*00a4*/ 	.word	0x000004f0


	//   ....[2]....
        /*00a8*/ 	.word	0x000006a0


	//   ....[3]....
        /*00ac*/ 	.word	0x00000820


	//   ....[4]....
        /*00b0*/ 	.word	0x00000920


	//   ....[5]....
        /*00b4*/ 	.word	0x00000a90


	//   ....[6]....
        /*00b8*/ 	.word	0x00000c30


	//   ....[7]....
        /*00bc*/ 	.word	0x00000de0


	//   ....[8]....
        /*00c0*/ 	.word	0x000021b0


	//   ....[9]....
        /*00c4*/ 	.word	0x00003070


	//   ....[10]....
        /*00c8*/ 	.word	0x00003280


	//   ....[11]....
        /*00cc*/ 	.word	0x000032b0


	//   ....[12]....
        /*00d0*/ 	.word	0x00003ec0


	//   ....[13]....
        /*00d4*/ 	.word	0x000040f0


	//----- nvinfo : EIATTR_VRC_CTA_INIT_COUNT
	.align		4
.L_43:
        /*00d8*/ 	.byte	0x02, 0x4a
        /*00da*/ 	.byte	0x80
	.zero		1


	//----- nvinfo : EIATTR_SYSCALL_OFFSETS
	.align		4
        /*00dc*/ 	.byte	0x04, 0x46
        /*00de*/ 	.short	(.L_45 - .L_44)


	//   ....[0]....
.L_44:
        /*00e0*/ 	.word	0x00005b80


	//   ....[1]....
        /*00e4*/ 	.word	0x00005c70


	//   ....[2]....
        /*00e8*/ 	.word	0x00006510


	//   ....[3]....
        /*00ec*/ 	.word	0x000071e0


	//----- nvinfo : EIATTR_MBARRIER_INSTR_OFFSETS
	.align		4
.L_45:
        /*00f0*/ 	.byte	0x04, 0x39
        /*00f2*/ 	.short	(.L_47 - .L_46)


	//   ....[0]....
.L_46:
        /*00f4*/ 	.word	0x00000610
        /*00f8*/ 	.word	0x000000ff
        /*00fc*/ 	.word	0x00000000
        /*0100*/ 	.short	0x0100
        /*0102*/ 	.byte	0x04
	.zero		1


	//   ....[1]....
        /*0104*/ 	.word	0x00000620
        /*0108*/ 	.word	0x000000ff
        /*010c*/ 	.word	0x00000020
        /*0110*/ 	.short	0x0100
        /*0112*/ 	.byte	0x04
	.zero		1


	//   ....[2]....
        /*0114*/ 	.word	0x00000630
        /*0118*/ 	.word	0x000000ff
        /*011c*/ 	.word	0x00000008
        /*0120*/ 	.short	0x0100
        /*0122*/ 	.byte	0x04
	.zero		1


	//   ....[3]....
        /*0124*/ 	.word	0x00000640
        /*0128*/ 	.word	0x000000ff
        /*012c*/ 	.word	0x00000028
        /*0130*/ 	.short	0x0100
        /*0132*/ 	.byte	0x04
	.zero		1


	//   ....[4]....
        /*0134*/ 	.word	0x00000650
        /*0138*/ 	.word	0x000000ff
        /*013c*/ 	.word	0x00000010
        /*0140*/ 	.short	0x0100
        /*0142*/ 	.byte	0x04
	.zero		1


	//   ....[5]....
        /*0144*/ 	.word	0x00000660
        /*0148*/ 	.word	0x000000ff
        /*014c*/ 	.word	0x00000030
        /*0150*/ 	.short	0x0100
        /*0152*/ 	.byte	0x04
	.zero		1


	//   ....[6]....
        /*0154*/ 	.word	0x00000670
        /*0158*/ 	.word	0x000000ff
        /*015c*/ 	.word	0x00000018
        /*0160*/ 	.short	0x0100
        /*0162*/ 	.byte	0x04
	.zero		1


	//   ....[7]....
        /*0164*/ 	.word	0x00000680
        /*0168*/ 	.word	0x000000ff
        /*016c*/ 	.word	0x00000038
        /*0170*/ 	.short	0x0100
        /*0172*/ 	.byte	0x04
	.zero		1


	//   ....[8]....
        /*0174*/ 	.word	0x000007b0
        /*0178*/ 	.word	0x000000ff
        /*017c*/ 	.word	0x00000040
        /*0180*/ 	.short	0x0100
        /*0182*/ 	.byte	0x04
	.zero		1


	//   ....[9]....
        /*0184*/ 	.word	0x000007c0
        /*0188*/ 	.word	0x000000ff
        /*018c*/ 	.word	0x00000058
        /*0190*/ 	.short	0x0100
        /*0192*/ 	.byte	0x04
	.zero		1


	//   ....[10]....
        /*0194*/ 	.word	0x000007d0
        /*0198*/ 	.word	0x000000ff
        /*019c*/ 	.word	0x00000048
        /*01a0*/ 	.short	0x0100
        /*01a2*/ 	.byte	0x04
	.zero		1


	//   ....[11]....
        /*01a4*/ 	.word	0x000007e0
        /*01a8*/ 	.word	0x000000ff
        /*01ac*/ 	.word	0x00000060
        /*01b0*/ 	.short	0x0100
        /*01b2*/ 	.byte	0x04
	.zero		1


	//   ....[12]....
        /*01b4*/ 	.word	0x000007f0
        /*01b8*/ 	.word	0x000000ff
        /*01bc*/ 	.word	0x00000050
        /*01c0*/ 	.short	0x0100
        /*01c2*/ 	.byte	0x04
	.zero		1


	//   ....[13]....
        /*01c4*/ 	.word	0x00000800
        /*01c8*/ 	.word	0x000000ff
        /*01cc*/ 	.word	0x00000068
        /*01d0*/ 	.short	0x0100
        /*01d2*/ 	.byte	0x04
	.zero		1


	//   ....[14]....
        /*01d4*/ 	.word	0x000008f0
        /*01d8*/ 	.word	0x000000ff
        /*01dc*/ 	.word	0x00000070
        /*01e0*/ 	.short	0x0100
        /*01e2*/ 	.byte	0x06
	.zero		1


	//   ....[15]....
        /*01e4*/ 	.word	0x00000900
        /*01e8*/ 	.word	0x000000ff
        /*01ec*/ 	.word	0x00000078
        /*01f0*/ 	.short	0x0100
        /*01f2*/ 	.byte	0x06
	.zero		1


	//   ....[16]....
        /*01f4*/ 	.word	0x00000a40
        /*01f8*/ 	.word	0x000000ff
        /*01fc*/ 	.word	0x00000080
        /*0200*/ 	.short	0x0100
        /*0202*/ 	.byte	0x06
	.zero		1


	//   ....[17]....
        /*0204*/ 	.word	0x00000a50
        /*0208*/ 	.word	0x000000ff
        /*020c*/ 	.word	0x00000090
        /*0210*/ 	.short	0x0100
        /*0212*/ 	.byte	0x06
	.zero		1


	//   ....[18]....
        /*0214*/ 	.word	0x00000a60
        /*0218*/ 	.word	0x000000ff
        /*021c*/ 	.word	0x00000088
        /*0220*/ 	.short	0x0100
        /*0222*/ 	.byte	0x06
	.zero		1


	//   ....[19]....
        /*0224*/ 	.word	0x00000a70
        /*0228*/ 	.word	0x000000ff
        /*022c*/ 	.word	0x00000098
        /*0230*/ 	.short	0x0100
        /*0232*/ 	.byte	0x06
	.zero		1


	//   ....[20]....
        /*0234*/ 	.word	0x00000ba0
        /*0238*/ 	.word	0x000000ff
        /*023c*/ 	.word	0x000000a0
        /*0240*/ 	.short	0x0100
        /*0242*/ 	.byte	0x04
	.zero		1


	//   ....[21]....
        /*0244*/ 	.word	0x00000bb0
        /*0248*/ 	.word	0x000000ff
        /*024c*/ 	.word	0x000000c0
        /*0250*/ 	.short	0x0100
        /*0252*/ 	.byte	0x04
	.zero		1


	//   ....[22]....
        /*0254*/ 	.word	0x00000bc0
        /*0258*/ 	.word	0x000000ff
        /*025c*/ 	.word	0x000000a8
        /*0260*/ 	.short	0x0100
        /*0262*/ 	.byte	0x04
	.zero		1


	//   ....[23]....
        /*0264*/ 	.word	0x00000bd0
        /*0268*/ 	.word	0x000000ff
        /*026c*/ 	.word	0x000000c8
        /*0270*/ 	.short	0x0100
        /*0272*/ 	.byte	0x04
	.zero		1


	//   ....[24]....
        /*0274*/ 	.word	0x00000be0
        /*0278*/ 	.word	0x000000ff
        /*027c*/ 	.word	0x000000b0
        /*0280*/ 	.short	0x0100
        /*0282*/ 	.byte	0x04
	.zero		1


	//   ....[25]....
        /*0284*/ 	.word	0x00000bf0
        /*0288*/ 	.word	0x000000ff
        /*028c*/ 	.word	0x000000d0
        /*0290*/ 	.short	0x0100
        /*0292*/ 	.byte	0x04
	.zero		1


	//   ....[26]....
        /*0294*/ 	.word	0x00000c00
        /*0298*/ 	.word	0x000000ff
        /*029c*/ 	.word	0x000000b8
        /*02a0*/ 	.short	0x0100
        /*02a2*/ 	.byte	0x04
	.zero		1


	//   ....[27]....
        /*02a4*/ 	.word	0x00000c10
        /*02a8*/ 	.word	0x000000ff
        /*02ac*/ 	.word	0x000000d8
        /*02b0*/ 	.short	0x0100
        /*02b2*/ 	.byte	0x04
	.zero		1


	//   ....[28]....
        /*02b4*/ 	.word	0x00000d00
        /*02b8*/ 	.word	0x000000ff
        /*02bc*/ 	.word	0x000000e0
        /*02c0*/ 	.short	0x0100
        /*02c2*/ 	.byte	0x04
	.zero		1


	//   ....[29]....
        /*02c4*/ 	.word	0x00000d10
        /*02c8*/ 	.word	0x000000ff
        /*02cc*/ 	.word	0x000000f0
        /*02d0*/ 	.short	0x0100
        /*02d2*/ 	.byte	0x04
	.zero		1


	//   ....[30]....
        /*02d4*/ 	.word	0x00000d20
        /*02d8*/ 	.word	0x000000ff
        /*02dc*/ 	.word	0x000000e8
        /*02e0*/ 	.short	0x0100
        /*02e2*/ 	.byte	0x04
	.zero		1


	//   ....[31]....
        /*02e4*/ 	.word	0x00000d30
        /*02e8*/ 	.word	0x000000ff
        /*02ec*/ 	.word	0x000000f8
        /*02f0*/ 	.short	0x0100
        /*02f2*/ 	.byte	0x04
	.zero		1


	//   ....[32]....
        /*02f4*/ 	.word	0x00001890
        /*02f8*/ 	.word	0x00000003
        /*02fc*/ 	.word	0x000000f0
        /*0300*/ 	.short	0x010a
        /*0302*/ 	.byte	0xff
	.zero		1


	//   ....[33]....
        /*0304*/ 	.word	0x000018c0
        /*0308*/ 	.word	0x00000003
        /*030c*/ 	.word	0x000000e0
        /*0310*/ 	.short	0x0101
        /*0312*/ 	.byte	0xff
	.zero		1


	//   ....[34]....
        /*0314*/ 	.word	0x00001990
        /*0318*/ 	.word	0x000000ff
        /*031c*/ 	.word	0x00000020
        /*0320*/ 	.short	0x010a
        /*0322*/ 	.byte	0x04
	.zero		1


	//   ....[35]....
        /*0324*/ 	.word	0x00001a10
        /*0328*/ 	.word	0x000000ff
        /*032c*/ 	.word	0x00000020
        /*0330*/ 	.short	0x010a
        /*0332*/ 	.byte	0x21
	.zero		1


	//   ....[36]....
        /*0334*/ 	.word	0x00001bb0
        /*0338*/ 	.word	0x000000ff
        /*033c*/ 	.word	0x00000020
        /*0340*/ 	.short	0x010a
        /*0342*/ 	.byte	0x05
	.zero		1


	//   ....[37]....
        /*0344*/ 	.word	0x00001da0
        /*0348*/ 	.word	0x000000ff
        /*034c*/ 	.word	0x00000078
        /*0350*/ 	.short	0x0101
        /*0352*/ 	.byte	0x15
	.zero		1


	//   ....[38]....
        /*0354*/ 	.word	0x00001dc0
        /*0358*/ 	.word	0x000000ff
        /*035c*/ 	.word	0x00000020
        /*0360*/ 	.short	0x010a
        /*0362*/ 	.byte	0x04
	.zero		1


	//   ....[39]....
        /*0364*/ 	.word	0x00001e40
        /*0368*/ 	.word	0x000000ff
        /*036c*/ 	.word	0x00000020
        /*0370*/ 	.short	0x010a
        /*0372*/ 	.byte	0x21
	.zero		1


	//   ....[40]....
        /*0374*/ 	.word	0x00001fd0
        /*0378*/ 	.word	0x000000ff
        /*037c*/ 	.word	0x00000020
        /*0380*/ 	.short	0x010a
        /*0382*/ 	.byte	0x05
	.zero		1


	//   ....[41]....
        /*0384*/ 	.word	0x000021e0
        /*0388*/ 	.word	0x00000003
        /*038c*/ 	.word	0x00000080
        /*0390*/ 	.short	0x010a
        /*0392*/ 	.byte	0xff
	.zero		1


	//   ....[42]....
        /*0394*/ 	.word	0x00002330
        /*0398*/ 	.word	0x00000000
        /*039c*/ 	.word	0x00000000
        /*03a0*/ 	.short	0x0101
        /*03a2*/ 	.byte	0xff
	.zero		1


	//   ....[43]....
        /*03a4*/ 	.word	0x000028f0
        /*03a8*/ 	.word	0x000000ff
        /*03ac*/ 	.word	0x00000000
        /*03b0*/ 	.short	0x010a
        /*03b2*/ 	.byte	0x04
	.zero		1


	//   ....[44]....
        /*03b4*/ 	.word	0x00002980
        /*03b8*/ 	.word	0x000000ff
        /*03bc*/ 	.word	0x00000000
        /*03c0*/ 	.short	0x010a
        /*03c2*/ 	.byte	0x05
	.zero		1


	//   ....[45]....
        /*03c4*/ 	.word	0x00002a10
        /*03c8*/ 	.word	0x000000ff
        /*03cc*/ 	.word	0x00000000
        /*03d0*/ 	.short	0x010a
        /*03d2*/ 	.byte	0x05
	.zero		1


	//   ....[46]....
        /*03d4*/ 	.word	0x00002ab0
        /*03d8*/ 	.word	0x00000000
        /*03dc*/ 	.word	0x00000000
        /*03e0*/ 	.short	0x010a
        /*03e2*/ 	.byte	0xff
	.zero		1


	//   ....[47]....
        /*03e4*/ 	.word	0x00002bd0
        /*03e8*/ 	.word	0x00000002
        /*03ec*/ 	.word	0x000000e0
        /*03f0*/ 	.short	0x010a
        /*03f2*/ 	.byte	0xff
	.zero		1


	//   ....[48]....
        /*03f4*/ 	.word	0x00002c30
        /*03f8*/ 	.word	0x00000004
        /*03fc*/ 	.word	0x00000000
        /*0400*/ 	.short	0x0101
        /*0402*/ 	.byte	0xff
	.zero		1


	//   ....[49]....
        /*0404*/ 	.word	0x00002c50
        /*0408*/ 	.word	0x000000ff
        /*040c*/ 	.word	0x00000090
        /*0410*/ 	.short	0x010a
        /*0412*/ 	.byte	0x04
	.zero		1


	//   ....[50]....
        /*0414*/ 	.word	0x00002d70
        /*0418*/ 	.word	0x00000002
        /*041c*/ 	.word	0x00000080
        /*0420*/ 	.short	0x010a
        /*0422*/ 	.byte	0xff
	.zero		1


	//   ....[51]....
        /*0424*/ 	.word	0x00002e80
        /*0428*/ 	.word	0x00000002
        /*042c*/ 	.word	0x00000000
        /*0430*/ 	.short	0x0101
        /*0432*/ 	.byte	0xff
	.zero		1


	//   ....[52]....
        /*0434*/ 	.word	0x00002f10
        /*0438*/ 	.word	0x000000ff
        /*043c*/ 	.word	0x00000090
        /*0440*/ 	.short	0x0106
        /*0442*/ 	.byte	0x04
	.zero		1


	//   ....[53]....
        /*0444*/ 	.word	0x00002f30
        /*0448*/ 	.word	0x000000ff
        /*044c*/ 	.word	0x00000090
        /*0450*/ 	.short	0x010a
        /*0452*/ 	.byte	0x04
	.zero		1


	//   ....[54]....
        /*0454*/ 	.word	0x00002fc0
        /*0458*/ 	.word	0x000000ff
        /*045c*/ 	.word	0x00000090
        /*0460*/ 	.short	0x0106
        /*0462*/ 	.byte	0x07
	.zero		1


	//   ....[55]....
        /*0464*/ 	.word	0x00003000
        /*0468*/ 	.word	0x00000000
        /*046c*/ 	.word	0x00000090
        /*0470*/ 	.short	0x010a
        /*0472*/ 	.byte	0xff
	.zero		1


	//   ....[56]....
        /*0474*/ 	.word	0x000035d0
        /*0478*/ 	.word	0x00000000
        /*047c*/ 	.word	0x00000080
        /*0480*/ 	.short	0x010a
        /*0482*/ 	.byte	0xff
	.zero		1


	//   ....[57]....
        /*0484*/ 	.word	0x000036e0
        /*0488*/ 	.word	0x00000003
        /*048c*/ 	.word	0x00000000
        /*0490*/ 	.short	0x0101
        /*0492*/ 	.byte	0xff
	.zero		1


	//   ....[58]....
        /*0494*/ 	.word	0x000036f0
        /*0498*/ 	.word	0x000000ff
        /*049c*/ 	.word	0x00000000
        /*04a0*/ 	.short	0x010a
        /*04a2*/ 	.byte	0x04
	.zero		1


	//   ....[59]....
        /*04a4*/ 	.word	0x00003710
        /*04a8*/ 	.word	0x000000ff
        /*04ac*/ 	.word	0x000000c0
        /*04b0*/ 	.short	0x010a
        /*04b2*/ 	.byte	0x2d
	.zero		1


	//   ....[60]....
        /*04b4*/ 	.word	0x000037e0
        /*04b8*/ 	.word	0x000000ff
        /*04bc*/ 	.word	0x00000000
        /*04c0*/ 	.short	0x010a
        /*04c2*/ 	.byte	0x07
	.zero		1


	//   ....[61]....
        /*04c4*/ 	.word	0x00003920
        /*04c8*/ 	.word	0x000000ff
        /*04cc*/ 	.word	0x00000000
        /*04d0*/ 	.short	0x010a
        /*04d2*/ 	.byte	0x04
	.zero		1


	//   ....[62]....
        /*04d4*/ 	.word	0x00003cf0
        /*04d8*/ 	.word	0x000000ff
        /*04dc*/ 	.word	0x00000000
        /*04e0*/ 	.short	0x010a
        /*04e2*/ 	.byte	0x04
	.zero		1


	//   ....[63]....
        /*04e4*/ 	.word	0x00003d80
        /*04e8*/ 	.word	0x000000ff
        /*04ec*/ 	.word	0x00000000
        /*04f0*/ 	.short	0x010a
        /*04f2*/ 	.byte	0x05
	.zero		1


	//   ....[64]....
        /*04f4*/ 	.word	0x00003e10
        /*04f8*/ 	.word	0x000000ff
        /*04fc*/ 	.word	0x00000000
        /*0500*/ 	.short	0x010a
        /*0502*/ 	.byte	0x05
	.zero		1


	//   ....[65]....
        /*0504*/ 	.word	0x00003ea0
        /*0508*/ 	.word	0x000000ff
        /*050c*/ 	.word	0x00000000
        /*0510*/ 	.short	0x010a
        /*0512*/ 	.byte	0x04
	.zero		1


	//   ....[66]....
        /*0514*/ 	.word	0x00004330
        /*0518*/ 	.word	0x0000000c
        /*051c*/ 	.word	0x00000080
        /*0520*/ 	.short	0x010a
        /*0522*/ 	.byte	0xff
	.zero		1


	//   ....[67]....
        /*0524*/ 	.word	0x000044a0
        /*0528*/ 	.word	0x00000000
        /*052c*/ 	.word	0x00000000
        /*0530*/ 	.short	0x0101
        /*0532*/ 	.byte	0xff
	.zero		1


	//   ....[68]....
        /*0534*/ 	.word	0x00004920
        /*0538*/ 	.word	0x000000ff
        /*053c*/ 	.word	0x00000078
        /*0540*/ 	.short	0x010a
        /*0542*/ 	.byte	0x18
	.zero		1


	//   ....[69]....
        /*0544*/ 	.word	0x00004ae0
        /*0548*/ 	.word	0x000000ff
        /*054c*/ 	.word	0x00000058
        /*0550*/ 	.short	0x010a
        /*0552*/ 	.byte	0x04
	.zero		1


	//   ....[70]....
        /*0554*/ 	.word	0x00004cb0
        /*0558*/ 	.word	0x000000ff
        /*055c*/ 	.word	0x00000040
        /*0560*/ 	.short	0x010b
        /*0562*/ 	.byte	0x04
	.zero		1


	//   ....[71]....
        /*0564*/ 	.word	0x00004cc0
        /*0568*/ 	.word	0x000000ff
        /*056c*/ 	.word	0x00000000
        /*0570*/ 	.short	0x0101
        /*0572*/ 	.byte	0x14
	.zero		1


	//   ....[72]....
        /*0574*/ 	.word	0x00004cd0
        /*0578*/ 	.word	0x000000ff
        /*057c*/ 	.word	0x00000058
        /*0580*/ 	.short	0x010a
        /*0582*/ 	.byte	0x05
	.zero		1


	//   ....[73]....
        /*0584*/ 	.word	0x00004ec0
        /*0588*/ 	.word	0x000000ff
        /*058c*/ 	.word	0x00000040
        /*0590*/ 	.short	0x010b
        /*0592*/ 	.byte	0x05
	.zero		1


	//   ....[74]....
        /*0594*/ 	.word	0x00004ed0
        /*0598*/ 	.word	0x000000ff
        /*059c*/ 	.word	0x00000000
        /*05a0*/ 	.short	0x0101
        /*05a2*/ 	.byte	0x04
	.zero		1


	//   ....[75]....
        /*05a4*/ 	.word	0x00004f70
        /*05a8*/ 	.word	0x000000ff
        /*05ac*/ 	.word	0x00000000
        /*05b0*/ 	.short	0x010a
        /*05b2*/ 	.byte	0x04
	.zero		1


	//   ....[76]....
        /*05b4*/ 	.word	0x00005000
        /*05b8*/ 	.word	0x000000ff
        /*05bc*/ 	.word	0x00000000
        /*05c0*/ 	.short	0x010a
        /*05c2*/ 	.byte	0x05
	.zero		1


	//   ....[77]....
        /*05c4*/ 	.word	0x000050a0
        /*05c8*/ 	.word	0x00000000
        /*05cc*/ 	.word	0x00000000
        /*05d0*/ 	.short	0x010a
        /*05d2*/ 	.byte	0xff
	.zero		1


	//   ....[78]....
        /*05d4*/ 	.word	0x000053f0
        /*05d8*/ 	.word	0x00000000
        /*05dc*/ 	.word	0x00000080
        /*05e0*/ 	.short	0x010a
        /*05e2*/ 	.byte	0xff
	.zero		1


	//   ....[79]....
        /*05e4*/ 	.word	0x000054c0
        /*05e8*/ 	.word	0x00000000
        /*05ec*/ 	.word	0x00000000
        /*05f0*/ 	.short	0x0101
        /*05f2*/ 	.byte	0xff
	.zero		1


	//   ....[80]....
        /*05f4*/ 	.word	0x00006160
        /*05f8*/ 	.word	0x00000000
        /*05fc*/ 	.word	0x00000040
        /*0600*/ 	.short	0x010a
        /*0602*/ 	.byte	0xff
	.zero		1


	//   ....[81]....
        /*0604*/ 	.word	0x000061d0
        /*0608*/ 	.word	0x0000006c
        /*060c*/ 	.word	0x000000a0
        /*0610*/ 	.short	0x010a
        /*0612*/ 	.byte	0xff
	.zero		1


	//   ....[82]....
        /*0614*/ 	.word	0x000062c0
        /*0618*/ 	.word	0x00000000
        /*061c*/ 	.word	0x00000040
        /*0620*/ 	.short	0x010a
        /*0622*/ 	.byte	0xff
	.zero		1


	//   ....[83]....
        /*0624*/ 	.word	0x000063f0
        /*0628*/ 	.word	0x0000006c
        /*062c*/ 	.word	0x000000a0
        /*0630*/ 	.short	0x010a
        /*0632*/ 	.byte	0xff
	.zero		1


	//   ....[84]....
        /*0634*/ 	.word	0x00006f20
        /*0638*/ 	.word	0x00000000
        /*063c*/ 	.word	0x00000000
        /*0640*/ 	.short	0x0101
        /*0642*/ 	.byte	0xff
	.zero		1


	//   ....[85]....
        /*0644*/ 	.word	0x00006f30
        /*0648*/ 	.word	0x00000002
        /*064c*/ 	.word	0x00000040
        /*0650*/ 	.short	0x010a
        /*0652*/ 	.byte	0xff
	.zero		1


	//   ....[86]....
        /*0654*/ 	.word	0x00007000
        /*0658*/ 	.word	0x00000002
        /*065c*/ 	.word	0x00000040
        /*0660*/ 	.short	0x010a
        /*0662*/ 	.byte	0xff
	.zero		1


	//   ....[87]....
        /*0664*/ 	.word	0x00007380
        /*0668*/ 	.word	0x000000ff
        /*066c*/ 	.word	0x00000000
        /*0670*/ 	.short	0x0101
        /*0672*/ 	.byte	0x05
	.zero		1


	//   ....[88]....
        /*0674*/ 	.word	0x00007cb0
        /*0678*/ 	.word	0x00000002
        /*067c*/ 	.word	0x00000000
        /*0680*/ 	.short	0x0101
        /*0682*/ 	.byte	0xff
	.zero		1


	//   ....[89]....
        /*0684*/ 	.word	0x00007f60
        /*0688*/ 	.word	0x000000ff
        /*068c*/ 	.word	0x00000000
        /*0690*/ 	.short	0x0101
        /*0692*/ 	.byte	0x04
	.zero		1


	//   ....[90]....
        /*0694*/ 	.word	0x00007f80
        /*0698*/ 	.word	0x00000003
        /*069c*/ 	.word	0x000000f0
        /*06a0*/ 	.short	0x010a
        /*06a2*/ 	.byte	0xff
	.zero		1


	//   ....[91]....
        /*06a4*/ 	.word	0x00007fe0
        /*06a8*/ 	.word	0x00000000
        /*06ac*/ 	.word	0x00000020
        /*06b0*/ 	.short	0x010a
        /*06b2*/ 	.byte	0xff
	.zero		1


	//   ....[92]....
        /*06b4*/ 	.word	0x00008040
        /*06b8*/ 	.word	0x00000000
        /*06bc*/ 	.word	0x00000020
        /*06c0*/ 	.short	0x010a
        /*06c2*/ 	.byte	0xff
	.zero		1


	//   ....[93]....
        /*06c4*/ 	.word	0x00008090
        /*06c8*/ 	.word	0x00000003
        /*06cc*/ 	.word	0x00000080
        /*06d0*/ 	.short	0x010a
        /*06d2*/ 	.byte	0xff
	.zero		1


	//   ....[94]....
        /*06d4*/ 	.word	0x000080f0
        /*06d8*/ 	.word	0x00000000
        /*06dc*/ 	.word	0x00000000
        /*06e0*/ 	.short	0x010a
        /*06e2*/ 	.byte	0xff
	.zero		1


	//   ....[95]....
        /*06e4*/ 	.word	0x00008150
        /*06e8*/ 	.word	0x00000000
        /*06ec*/ 	.word	0x00000000
        /*06f0*/ 	.short	0x010a
        /*06f2*/ 	.byte	0xff
	.zero		1


	//   ....[96]....
        /*06f4*/ 	.word	0x000081b0
        /*06f8*/ 	.word	0x00000000
        /*06fc*/ 	.word	0x00000000
        /*0700*/ 	.short	0x010a
        /*0702*/ 	.byte	0xff
	.zero		1


	//   ....[97]....
        /*0704*/ 	.word	0x00008200
        /*0708*/ 	.word	0x00000002
        /*070c*/ 	.word	0x000000e0
        /*0710*/ 	.short	0x010a
        /*0712*/ 	.byte	0xff
	.zero		1


	//   ....[98]....
        /*0714*/ 	.word	0x00008260
        /*0718*/ 	.word	0x00000002
        /*071c*/ 	.word	0x00000090
        /*0720*/ 	.short	0x010a
        /*0722*/ 	.byte	0xff
	.zero		1


	//   ....[99]....
        /*0724*/ 	.word	0x000082b0
        /*0728*/ 	.word	0x00000002
        /*072c*/ 	.word	0x00000080
        /*0730*/ 	.short	0x010a
        /*0732*/ 	.byte	0xff
	.zero		1


	//   ....[100]....
        /*0734*/ 	.word	0x00008310
        /*0738*/ 	.word	0x00000000
        /*073c*/ 	.word	0x00000090
        /*0740*/ 	.short	0x010a
        /*0742*/ 	.byte	0xff
	.zero		1


	//   ....[101]....
        /*0744*/ 	.word	0x00008360
        /*0748*/ 	.word	0x00000000
        /*074c*/ 	.word	0x00000080
        /*0750*/ 	.short	0x010a
        /*0752*/ 	.byte	0xff
	.zero		1


	//   ....[102]....
        /*0754*/ 	.word	0x000083c0
        /*0758*/ 	.word	0x00000003
        /*075c*/ 	.word	0x000000c0
        /*0760*/ 	.short	0x010a
        /*0762*/ 	.byte	0xff
	.zero		1


	//   ....[103]....
        /*0764*/ 	.word	0x00008420
        /*0768*/ 	.word	0x00000000
        /*076c*/ 	.word	0x00000000
        /*0770*/ 	.short	0x010a
        /*0772*/ 	.byte	0xff
	.zero		1


	//   ....[104]....
        /*0774*/ 	.word	0x00008480
        /*0778*/ 	.word	0x00000000
        /*077c*/ 	.word	0x00000000
        /*0780*/ 	.short	0x010a
        /*0782*/ 	.byte	0xff
	.zero		1


	//   ....[105]....
        /*0784*/ 	.word	0x000084e0
        /*0788*/ 	.word	0x00000000
        /*078c*/ 	.word	0x00000000
        /*0790*/ 	.short	0x010a
        /*0792*/ 	.byte	0xff
	.zero		1


	//   ....[106]....
        /*0794*/ 	.word	0x00008540
        /*0798*/ 	.word	0x00000000
        /*079c*/ 	.word	0x00000000
        /*07a0*/ 	.short	0x010a
        /*07a2*/ 	.byte	0xff
	.zero		1


	//   ....[107]....
        /*07a4*/ 	.word	0x000085a0
        /*07a8*/ 	.word	0x00000000
        /*07ac*/ 	.word	0x00000000
        /*07b0*/ 	.short	0x010a
        /*07b2*/ 	.byte	0xff
	.zero		1


	//   ....[108]....
        /*07b4*/ 	.word	0x000085f0
        /*07b8*/ 	.word	0x0000000c
        /*07bc*/ 	.word	0x00000080
        /*07c0*/ 	.short	0x010a
        /*07c2*/ 	.byte	0xff
	.zero		1


	//   ....[109]....
        /*07c4*/ 	.word	0x00008650
        /*07c8*/ 	.word	0x00000000
        /*07cc*/ 	.word	0x00000078
        /*07d0*/ 	.short	0x010a
        /*07d2*/ 	.byte	0xff
	.zero		1


	//   ....[110]....
        /*07d4*/ 	.word	0x000086b0
        /*07d8*/ 	.word	0x00000000
        /*07dc*/ 	.word	0x00000058
        /*07e0*/ 	.short	0x010a
        /*07e2*/ 	.byte	0xff
	.zero		1


	//   ....[111]....
        /*07e4*/ 	.word	0x00008710
        /*07e8*/ 	.word	0x00000009
        /*07ec*/ 	.word	0x00000058
        /*07f0*/ 	.short	0x010a
        /*07f2*/ 	.byte	0xff
	.zero		1


	//   ....[112]....
        /*07f4*/ 	.word	0x00008770
        /*07f8*/ 	.word	0x00000000
        /*07fc*/ 	.word	0x00000000
        /*0800*/ 	.short	0x010a
        /*0802*/ 	.byte	0xff
	.zero		1


	//   ....[113]....
        /*0804*/ 	.word	0x000087d0
        /*0808*/ 	.word	0x00000000
        /*080c*/ 	.word	0x00000000
        /*0810*/ 	.short	0x010a
        /*0812*/ 	.byte	0xff
	.zero		1


	//   ....[114]....
        /*0814*/ 	.word	0x00008820
        /*0818*/ 	.word	0x00000000
        /*081c*/ 	.word	0x00000080
        /*0820*/ 	.short	0x010a
        /*0822*/ 	.byte	0xff
	.zero		1


	//   ....[115]....
        /*0824*/ 	.word	0x00008870
        /*0828*/ 	.word	0x00000000
        /*082c*/ 	.word	0x00000040
        /*0830*/ 	.short	0x010a
        /*0832*/ 	.byte	0xff
	.zero		1


	//   ....[116]....
        /*0834*/ 	.word	0x000088c0
        /*0838*/ 	.word	0x0000006c
        /*083c*/ 	.word	0x000000a0
        /*0840*/ 	.short	0x010a
        /*0842*/ 	.byte	0xff
	.zero		1


	//   ....[117]....
        /*0844*/ 	.word	0x00008910
        /*0848*/ 	.word	0x00000002
        /*084c*/ 	.word	0x00000040
        /*0850*/ 	.short	0x010a
        /*0852*/ 	.byte	0xff
	.zero		1


	//----- nvinfo : EIATTR_NUM_MBARRIERS
	.align		4
.L_47:
        /*0854*/ 	.byte	0x03, 0x38
        /*0856*/ 	.short	0x0020


	//----- nvinfo : EIATTR_EXIT_INSTR_OFFSETS
	.align		4
        /*0858*/ 	.byte	0x04, 0x1c
        /*085a*/ 	.short	(.L_49 - .L_48)


	//   ....[0]....
.L_48:
        /*085c*/ 	.word	0x00002ae0


	//   ....[1]....
        /*0860*/ 	.word	0x00002fd0


	//   ....[2]....
        /*0864*/ 	.word	0x00003030


	//   ....[3]....
        /*0868*/ 	.word	0x00004100


	//   ....[4]....
        /*086c*/ 	.word	0x000050d0


	//   ....[5]....
        /*0870*/ 	.word	0x00005110


	//   ....[6]....
        /*0874*/ 	.word	0x00007e50


	//   ....[7]....
        /*0878*/ 	.word	0x00007ed0


	//   ....[8]....
        /*087c*/ 	.word	0x00007f00


	//   ....[9]....
        /*0880*/ 	.word	0x00007f70


	//----- nvinfo : EIATTR_MAX_THREADS
	.align		4
.L_49:
        /*0884*/ 	.byte	0x04, 0x05
        /*0886*/ 	.short	(.L_51 - .L_50)
.L_50:
        /*0888*/ 	.word	0x00000100
        /*088c*/ 	.word	0x00000001
        /*0890*/ 	.word	0x00000001


	//----- nvinfo : EIATTR_CRS_STACK_SIZE
	.align		4
.L_51:
        /*0894*/ 	.byte	0x04, 0x1e
        /*0896*/ 	.short	(.L_53 - .L_52)
.L_52:
        /*0898*/ 	.word	0x00000000


	//----- nvinfo : EIATTR_CBANK_PARAM_SIZE
	.align		4
.L_53:
        /*089c*/ 	.byte	0x03, 0x19
        /*089e*/ 	.short	0x0800


	//----- nvinfo : EIATTR_PARAM_CBANK
	.align		4
        /*08a0*/ 	.byte	0x04, 0x0a
        /*08a2*/ 	.short	(.L_55 - .L_54)
	.align		4
.L_54:
        /*08a4*/ 	.word	index@(.nv.constant0._ZN7cutlass13device_kernelINS_4gemm6kernel13GemmUniversalIN4cute5tupleIJiiiiEEENS1_10collective13CollectiveMmaINS1_35MainloopSm100TmaUmmaWarpSpecializedILi4ELi2ELi4ENS5_IJNS4_1CILi1EEENSA_ILi2EEESB_EEEEENS5_IJNSA_ILi128EEENSA_ILi64EEESF_EEENS_10bfloat16_tENS5_IJlSB_lEEESI_SJ_NS4_8TiledMMAINS4_8MMA_AtomIJNS4_20SM100_MMA_F16BF16_SSISI_SI_fLi128ELi64ELNS4_4UMMA5MajorE0ELSO_0ELNSN_7ScaleInE0ELSP_0EEEEEENS4_6LayoutINS5_IJSB_SB_SB_EEENS5_IJNSA_ILi0EEESU_SU_EEEEENS5_IJNS4_10UnderscoreESX_SX_EEEEENS4_23SM90_TMA_LOAD_MULTICASTENS4_14ComposedLayoutINS4_7SwizzleILi3ELi4ELi3EEENS4_18smem_ptr_flag_bitsILi16EEENSS_INS5_IJNSA_ILi8EEESG_EEENS5_IJSG_SB_EEEEEEEvNS4_8identityENS4_13SM90_TMA_LOADES1A_vS1B_EENS_8epilogue10collective18CollectiveEpilogueINS1E_23Sm100TmaWarpSpecializedILi3ELi2ELi32ELb1ELb0EEEJSH_NS5_IJNSS_ISF_SB_EENSS_INSA_ILi32EEESB_EEEEESI_SJ_SI_SJ_NS1E_6fusion15FusionCallbacksIS1I_NS1N_17LinearCombinationISI_fSI_fLNS_15FloatRoundStyleE2EEESH_S1M_JEEENS4_5SM1004TMEM4LOAD26SM100_TMEM_LOAD_32dp32b32xES1C_NS11_INS12_ILi2ELi4ELi3EEES15_NSS_INS5_IJS16_S1K_EEENS5_IJS1K_SB_EEEEEEENS4_39AutoVectorizingCopyWithAssumedAlignmentILi128EEENS4_14SM90_TMA_STOREES21_S23_S23_EEEvvEEEEvNT_6ParamsE)
        /*08a8*/ 	.short	0x0380
        /*08aa*/ 	.short	0x0800


	//----- nvinfo : EIATTR_SW_WAR
	.align		4
.L_55:
        /*08ac*/ 	.byte	0x04, 0x36
        /*08ae*/ 	.short	(.L_57 - .L_56)
.L_56:
        /*08b0*/ 	.word	0x00000008
.L_57:


//--------------------- .nv.callgraph             --------------------------
	.section	.nv.callgraph,"",@"SHT_CUDA_CALLGRAPH"
	.align	4
	.sectionentsize	8
	.align		4
        /*0000*/ 	.word	0x00000000
	.align		4
        /*0004*/ 	.word	0xffffffff
	.align		4
        /*0008*/ 	.word	index@(_ZN7cutlass13device_kernelINS_4gemm6kernel13GemmUniversalIN4cute5tupleIJiiiiEEENS1_10collective13CollectiveMmaINS1_35MainloopSm100TmaUmmaWarpSpecializedILi4ELi2ELi4ENS5_IJNS4_1CILi1EEENSA_ILi2EEESB_EEEEENS5_IJNSA_ILi128EEENSA_ILi64EEESF_EEENS_10bfloat16_tENS5_IJlSB_lEEESI_SJ_NS4_8TiledMMAINS4_8MMA_AtomIJNS4_20SM100_MMA_F16BF16_SSISI_SI_fLi128ELi64ELNS4_4UMMA5MajorE0ELSO_0ELNSN_7ScaleInE0ELSP_0EEEEEENS4_6LayoutINS5_IJSB_SB_SB_EEENS5_IJNSA_ILi0EEESU_SU_EEEEENS5_IJNS4_10UnderscoreESX_SX_EEEEENS4_23SM90_TMA_LOAD_MULTICASTENS4_14ComposedLayoutINS4_7SwizzleILi3ELi4ELi3EEENS4_18smem_ptr_flag_bitsILi16EEENSS_INS5_IJNSA_ILi8EEESG_EEENS5_IJSG_SB_EEEEEEEvNS4_8identityENS4_13SM90_TMA_LOADES1A_vS1B_EENS_8epilogue10collective18CollectiveEpilogueINS1E_23Sm100TmaWarpSpecializedILi3ELi2ELi32ELb1ELb0EEEJSH_NS5_IJNSS_ISF_SB_EENSS_INSA_ILi32EEESB_EEEEESI_SJ_SI_SJ_NS1E_6fusion15FusionCallbacksIS1I_NS1N_17LinearCombinationISI_fSI_fLNS_15FloatRoundStyleE2EEESH_S1M_JEEENS4_5SM1004TMEM4LOAD26SM100_TMEM_LOAD_32dp32b32xES1C_NS11_INS12_ILi2ELi4ELi3EEES15_NSS_INS5_IJS16_S1K_EEENS5_IJS1K_SB_EEEEEEENS4_39AutoVectorizingCopyWithAssumedAlignmentILi128EEENS4_14SM90_TMA_STOREES21_S23_S23_EEEvvEEEEvNT_6ParamsE)
	.align		4
        /*000c*/ 	.word	index@(__assertfail)
	.align		4
        /*0010*/ 	.word	0x00000000
	.align		4
        /*0014*/ 	.word	0xfffffffe
	.align		4
        /*0018*/ 	.word	0x00000000
	.align		4
        /*001c*/ 	.word	0xfffffffd
	.align		4
        /*0020*/ 	.word	0x00000000
	.align		4
        /*0024*/ 	.word	0xfffffffc


//--------------------- .nv.constant4             --------------------------
	.section	.nv.constant4,"a",@progbits
	.align	8
	.align		8
.nv.constant4:
        /*0000*/ 	.dword	__assertfail
	.align		8
        /*0008*/ 	.dword	__unnamed_1
	.align		8
        /*0010*/ 	.dword	__unnamed_2
	.align		8
        /*0018*/ 	.dword	_ZN39_INTERNAL_8de5561d_4_k_cu_bf0c95b7_73074cuda3std3__45__cpo5beginE
	.align		8
        /*0020*/ 	.dword	_ZN39_INTERNAL_8de5561d_4_k_cu_bf0c95b7_73074cuda3std3__45__cpo3endE
	.align		8
        /*0028*/ 	.dword	_ZN39_INTERNAL_8de5561d_4_k_cu_bf0c95b7_73074cuda3std3__45__cpo6cbeginE
	.align		8
        /*0030*/ 	.dword	_ZN39_INTERNAL_8de5561d_4_k_cu_bf0c95b7_73074cuda3std3__45__cpo4cendE
	.align		8
        /*0038*/ 	.dword	_ZN39_INTERNAL_8de5561d_4_k_cu_bf0c95b7_73074cuda3std3__441_GLOBAL__N__8de5561d_4_k_cu_bf0c95b7_73076ignoreE
	.align		8
        /*0040*/ 	.dword	_ZN39_INTERNAL_8de5561d_4_k_cu_bf0c95b7_73074cuda3std3__419piecewise_constructE
	.align		8
        /*0048*/ 	.dword	_ZN39_INTERNAL_8de5561d_4_k_cu_bf0c95b7_73074cuda3std3__48in_placeE
	.align		8
        /*0050*/ 	.dword	_ZN39_INTERNAL_8de5561d_4_k_cu_bf0c95b7_73074cuda3std6ranges3__45__cpo4swapE
	.align		8
        /*0058*/ 	.dword	_ZN39_INTERNAL_8de5561d_4_k_cu_bf0c95b7_73074cuda3std6ranges3__45__cpo9iter_moveE
	.align		8
        /*0060*/ 	.dword	_ZN39_INTERNAL_8de5561d_4_k_cu_bf0c95b7_73074cute7productE
	.align		8
        /*0068*/ 	.dword	_ZN39_INTERNAL_8de5561d_4_k_cu_bf0c95b7_73074cute1_E
	.align		8
        /*0070*/ 	.dword	$str$25
	.align		8
        /*0078*/ 	.dword	$str$26
	.align		8
        /*0080*/ 	.dword	$str$27
	.align		8
        /*0088*/ 	.dword	$str$28


//--------------------- .text._ZN7cutlass13device_kernelINS_4gemm6kernel13GemmUniversalIN4cute5tupleIJiiiiEEENS1_10collective13CollectiveMmaINS1_35MainloopSm100TmaUmmaWarpSpecializedILi4ELi2ELi4ENS5_IJNS4_1CILi1EEENSA_ILi2EEESB_EEEEENS5_IJNSA_ILi128EEENSA_ILi64EEESF_EEENS_10bfloat16_tENS5_IJlSB_lEEESI_SJ_NS4_8TiledMMAINS4_8MMA_AtomIJNS4_20SM100_MMA_F16BF16_SSISI_SI_fLi128ELi64ELNS4_4UMMA5MajorE0ELSO_0ELNSN_7ScaleInE0ELSP_0EEEEEENS4_6LayoutINS5_IJSB_SB_SB_EEENS5_IJNSA_ILi0EEESU_SU_EEEEENS5_IJNS4_10UnderscoreESX_SX_EEEEENS4_23SM90_TMA_LOAD_MULTICASTENS4_14ComposedLayoutINS4_7SwizzleILi3ELi4ELi3EEENS4_18smem_ptr_flag_bitsILi16EEENSS_INS5_IJNSA_ILi8EEESG_EEENS5_IJSG_SB_EEEEEEEvNS4_8identityENS4_13SM90_TMA_LOADES1A_vS1B_EENS_8epilogue10collective18CollectiveEpilogueINS1E_23Sm100TmaWarpSpecializedILi3ELi2ELi32ELb1ELb0EEEJSH_NS5_IJNSS_ISF_SB_EENSS_INSA_ILi32EEESB_EEEEESI_SJ_SI_SJ_NS1E_6fusion15FusionCallbacksIS1I_NS1N_17LinearCombinationISI_fSI_fLNS_15FloatRoundStyleE2EEESH_S1M_JEEENS4_5SM1004TMEM4LOAD26SM100_TMEM_LOAD_32dp32b32xES1C_NS11_INS12_ILi2ELi4ELi3EEES15_NSS_INS5_IJS16_S1K_EEENS5_IJS1K_SB_EEEEEEENS4_39AutoVectorizingCopyWithAssumedAlignmentILi128EEENS4_14SM90_TMA_STOREES21_S23_S23_EEEvvEEEEvNT_6ParamsE --------------------------
	.section	.text._ZN7cutlass13device_kernelINS_4gemm6kernel13GemmUniversalIN4cute5tupleIJiiiiEEENS1_10collective13CollectiveMmaINS1_35MainloopSm100TmaUmmaWarpSpecializedILi4ELi2ELi4ENS5_IJNS4_1CILi1EEENSA_ILi2EEESB_EEEEENS5_IJNSA_ILi128EEENSA_ILi64EEESF_EEENS_10bfloat16_tENS5_IJlSB_lEEESI_SJ_NS4_8TiledMMAINS4_8MMA_AtomIJNS4_20SM100_MMA_F16BF16_SSISI_SI_fLi128ELi64ELNS4_4UMMA5MajorE0ELSO_0ELNSN_7ScaleInE0ELSP_0EEEEEENS4_6LayoutINS5_IJSB_SB_SB_EEENS5_IJNSA_ILi0EEESU_SU_EEEEENS5_IJNS4_10UnderscoreESX_SX_EEEEENS4_23SM90_TMA_LOAD_MULTICASTENS4_14ComposedLayoutINS4_7SwizzleILi3ELi4ELi3EEENS4_18smem_ptr_flag_bitsILi16EEENSS_INS5_IJNSA_ILi8EEESG_EEENS5_IJSG_SB_EEEEEEEvNS4_8identityENS4_13SM90_TMA_LOADES1A_vS1B_EENS_8epilogue10collective18CollectiveEpilogueINS1E_23Sm100TmaWarpSpecializedILi3ELi2ELi32ELb1ELb0EEEJSH_NS5_IJNSS_ISF_SB_EENSS_INSA_ILi32EEESB_EEEEESI_SJ_SI_SJ_NS1E_6fusion15FusionCallbacksIS1I_NS1N_17LinearCombinationISI_fSI_fLNS_15FloatRoundStyleE2EEESH_S1M_JEEENS4_5SM1004TMEM4LOAD26SM100_TMEM_LOAD_32dp32b32xES1C_NS11_INS12_ILi2ELi4ELi3EEES15_NSS_INS5_IJS16_S1K_EEENS5_IJS1K_SB_EEEEEEENS4_39AutoVectorizingCopyWithAssumedAlignmentILi128EEENS4_14SM90_TMA_STOREES21_S23_S23_EEEvvEEEEvNT_6ParamsE,"ax",@progbits
	.align	128
.text._ZN7cutlass13device_kernelINS_4gemm6kernel13GemmUniversalIN4cute5tupleIJiiiiEEENS1_10collective13CollectiveMmaINS1_35MainloopSm100TmaUmmaWarpSpecializedILi4ELi2ELi4ENS5_IJNS4_1CILi1EEENSA_ILi2EEESB_EEEEENS5_IJNSA_ILi128EEENSA_ILi64EEESF_EEENS_10bfloat16_tENS5_IJlSB_lEEESI_SJ_NS4_8TiledMMAINS4_8MMA_AtomIJNS4_20SM100_MMA_F16BF16_SSISI_SI_fLi128ELi64ELNS4_4UMMA5MajorE0ELSO_0ELNSN_7ScaleInE0ELSP_0EEEEEENS4_6LayoutINS5_IJSB_SB_SB_EEENS5_IJNSA_ILi0EEESU_SU_EEEEENS5_IJNS4_10UnderscoreESX_SX_EEEEENS4_23SM90_TMA_LOAD_MULTICASTENS4_14ComposedLayoutINS4_7SwizzleILi3ELi4ELi3EEENS4_18smem_ptr_flag_bitsILi16EEENSS_INS5_IJNSA_ILi8EEESG_EEENS5_IJSG_SB_EEEEEEEvNS4_8identityENS4_13SM90_TMA_LOADES1A_vS1B_EENS_8epilogue10collective18CollectiveEpilogueINS1E_23Sm100TmaWarpSpecializedILi3ELi2ELi32ELb1ELb0EEEJSH_NS5_IJNSS_ISF_SB_EENSS_INSA_ILi32EEESB_EEEEESI_SJ_SI_SJ_NS1E_6fusion15FusionCallbacksIS1I_NS1N_17LinearCombinationISI_fSI_fLNS_15FloatRoundStyleE2EEESH_S1M_JEEENS4_5SM1004TMEM4LOAD26SM100_TMEM_LOAD_32dp32b32xES1C_NS11_INS12_ILi2ELi4ELi3EEES15_NSS_INS5_IJS16_S1K_EEENS5_IJS1K_SB_EEEEEEENS4_39AutoVectorizingCopyWithAssumedAlignmentILi128EEENS4_14SM90_TMA_STOREES21_S23_S23_EEEvvEEEEvNT_6ParamsE:
        .type           _ZN7cutlass13device_kernelINS_4gemm6kernel13GemmUniversalIN4cute5tupleIJiiiiEEENS1_10collective13CollectiveMmaINS1_35MainloopSm100TmaUmmaWarpSpecializedILi4ELi2ELi4ENS5_IJNS4_1CILi1EEENSA_ILi2EEESB_EEEEENS5_IJNSA_ILi128EEENSA_ILi64EEESF_EEENS_10bfloat16_tENS5_IJlSB_lEEESI_SJ_NS4_8TiledMMAINS4_8MMA_AtomIJNS4_20SM100_MMA_F16BF16_SSISI_SI_fLi128ELi64ELNS4_4UMMA5MajorE0ELSO_0ELNSN_7ScaleInE0ELSP_0EEEEEENS4_6LayoutINS5_IJSB_SB_SB_EEENS5_IJNSA_ILi0EEESU_SU_EEEEENS5_IJNS4_10UnderscoreESX_SX_EEEEENS4_23SM90_TMA_LOAD_MULTICASTENS4_14ComposedLayoutINS4_7SwizzleILi3ELi4ELi3EEENS4_18smem_ptr_flag_bitsILi16EEENSS_INS5_IJNSA_ILi8EEESG_EEENS5_IJSG_SB_EEEEEEEvNS4_8identityENS4_13SM90_TMA_LOADES1A_vS1B_EENS_8epilogue10collective18CollectiveEpilogueINS1E_23Sm100TmaWarpSpecializedILi3ELi2ELi32ELb1ELb0EEEJSH_NS5_IJNSS_ISF_SB_EENSS_INSA_ILi32EEESB_EEEEESI_SJ_SI_SJ_NS1E_6fusion15FusionCallbacksIS1I_NS1N_17LinearCombinationISI_fSI_fLNS_15FloatRoundStyleE2EEESH_S1M_JEEENS4_5SM1004TMEM4LOAD26SM100_TMEM_LOAD_32dp32b32xES1C_NS11_INS12_ILi2ELi4ELi3EEES15_NSS_INS5_IJS16_S1K_EEENS5_IJS1K_SB_EEEEEEENS4_39AutoVectorizingCopyWithAssumedAlignmentILi128EEENS4_14SM90_TMA_STOREES21_S23_S23_EEEvvEEEEvNT_6ParamsE,@function
        .size           _ZN7cutlass13device_kernelINS_4gemm6kernel13GemmUniversalIN4cute5tupleIJiiiiEEENS1_10collective13CollectiveMmaINS1_35MainloopSm100TmaUmmaWarpSpecializedILi4ELi2ELi4ENS5_IJNS4_1CILi1EEENSA_ILi2EEESB_EEEEENS5_IJNSA_ILi128EEENSA_ILi64EEESF_EEENS_10bfloat16_tENS5_IJlSB_lEEESI_SJ_NS4_8TiledMMAINS4_8MMA_AtomIJNS4_20SM100_MMA_F16BF16_SSISI_SI_fLi128ELi64ELNS4_4UMMA5MajorE0ELSO_0ELNSN_7ScaleInE0ELSP_0EEEEEENS4_6LayoutINS5_IJSB_SB_SB_EEENS5_IJNSA_ILi0EEESU_SU_EEEEENS5_IJNS4_10UnderscoreESX_SX_EEEEENS4_23SM90_TMA_LOAD_MULTICASTENS4_14ComposedLayoutINS4_7SwizzleILi3ELi4ELi3EEENS4_18smem_ptr_flag_bitsILi16EEENSS_INS5_IJNSA_ILi8EEESG_EEENS5_IJSG_SB_EEEEEEEvNS4_8identityENS4_13SM90_TMA_LOADES1A_vS1B_EENS_8epilogue10collective18CollectiveEpilogueINS1E_23Sm100TmaWarpSpecializedILi3ELi2ELi32ELb1ELb0EEEJSH_NS5_IJNSS_ISF_SB_EENSS_INSA_ILi32EEESB_EEEEESI_SJ_SI_SJ_NS1E_6fusion15FusionCallbacksIS1I_NS1N_17LinearCombinationISI_fSI_fLNS_15FloatRoundStyleE2EEESH_S1M_JEEENS4_5SM1004TMEM4LOAD26SM100_TMEM_LOAD_32dp32b32xES1C_NS11_INS12_ILi2ELi4ELi3EEES15_NSS_INS5_IJS16_S1K_EEENS5_IJS1K_SB_EEEEEEENS4_39AutoVectorizingCopyWithAssumedAlignmentILi128EEENS4_14SM90_TMA_STOREES21_S23_S23_EEEvvEEEEvNT_6ParamsE,(.L_x_161 - _ZN7cutlass13device_kernelINS_4gemm6kernel13GemmUniversalIN4cute5tupleIJiiiiEEENS1_10collective13CollectiveMmaINS1_35MainloopSm100TmaUmmaWarpSpecializedILi4ELi2ELi4ENS5_IJNS4_1CILi1EEENSA_ILi2EEESB_EEEEENS5_IJNSA_ILi128EEENSA_ILi64EEESF_EEENS_10bfloat16_tENS5_IJlSB_lEEESI_SJ_NS4_8TiledMMAINS4_8MMA_AtomIJNS4_20SM100_MMA_F16BF16_SSISI_SI_fLi128ELi64ELNS4_4UMMA5MajorE0ELSO_0ELNSN_7ScaleInE0ELSP_0EEEEEENS4_6LayoutINS5_IJSB_SB_SB_EEENS5_IJNSA_ILi0EEESU_SU_EEEEENS5_IJNS4_10UnderscoreESX_SX_EEEEENS4_23SM90_TMA_LOAD_MULTICASTENS4_14ComposedLayoutINS4_7SwizzleILi3ELi4ELi3EEENS4_18smem_ptr_flag_bitsILi16EEENSS_INS5_IJNSA_ILi8EEESG_EEENS5_IJSG_SB_EEEEEEEvNS4_8identityENS4_13SM90_TMA_LOADES1A_vS1B_EENS_8epilogue10collective18CollectiveEpilogueINS1E_23Sm100TmaWarpSpecializedILi3ELi2ELi32ELb1ELb0EEEJSH_NS5_IJNSS_ISF_SB_EENSS_INSA_ILi32EEESB_EEEEESI_SJ_SI_SJ_NS1E_6fusion15FusionCallbacksIS1I_NS1N_17LinearCombinationISI_fSI_fLNS_15FloatRoundStyleE2EEESH_S1M_JEEENS4_5SM1004TMEM4LOAD26SM100_TMEM_LOAD_32dp32b32xES1C_NS11_INS12_ILi2ELi4ELi3EEES15_NSS_INS5_IJS16_S1K_EEENS5_IJS1K_SB_EEEEEEENS4_39AutoVectorizingCopyWithAssumedAlignmentILi128EEENS4_14SM90_TMA_STOREES21_S23_S23_EEEvvEEEEvNT_6ParamsE)
        .other          _ZN7cutlass13device_kernelINS_4gemm6kernel13GemmUniversalIN4cute5tupleIJiiiiEEENS1_10collective13CollectiveMmaINS1_35MainloopSm100TmaUmmaWarpSpecializedILi4ELi2ELi4ENS5_IJNS4_1CILi1EEENSA_ILi2EEESB_EEEEENS5_IJNSA_ILi128EEENSA_ILi64EEESF_EEENS_10bfloat16_tENS5_IJlSB_lEEESI_SJ_NS4_8TiledMMAINS4_8MMA_AtomIJNS4_20SM100_MMA_F16BF16_SSISI_SI_fLi128ELi64ELNS4_4UMMA5MajorE0ELSO_0ELNSN_7ScaleInE0ELSP_0EEEEEENS4_6LayoutINS5_IJSB_SB_SB_EEENS5_IJNSA_ILi0EEESU_SU_EEEEENS5_IJNS4_10UnderscoreESX_SX_EEEEENS4_23SM90_TMA_LOAD_MULTICASTENS4_14ComposedLayoutINS4_7SwizzleILi3ELi4ELi3EEENS4_18smem_ptr_flag_bitsILi16EEENSS_INS5_IJNSA_ILi8EEESG_EEENS5_IJSG_SB_EEEEEEEvNS4_8identityENS4_13SM90_TMA_LOADES1A_vS1B_EENS_8epilogue10collective18CollectiveEpilogueINS1E_23Sm100TmaWarpSpecializedILi3ELi2ELi32ELb1ELb0EEEJSH_NS5_IJNSS_ISF_SB_EENSS_INSA_ILi32EEESB_EEEEESI_SJ_SI_SJ_NS1E_6fusion15FusionCallbacksIS1I_NS1N_17LinearCombinationISI_fSI_fLNS_15FloatRoundStyleE2EEESH_S1M_JEEENS4_5SM1004TMEM4LOAD26SM100_TMEM_LOAD_32dp32b32xES1C_NS11_INS12_ILi2ELi4ELi3EEES15_NSS_INS5_IJS16_S1K_EEENS5_IJS1K_SB_EEEEEEENS4_39AutoVectorizingCopyWithAssumedAlignmentILi128EEENS4_14SM90_TMA_STOREES21_S23_S23_EEEvvEEEEvNT_6ParamsE,@"STO_CUDA_ENTRY STV_DEFAULT"
_ZN7cutlass13device_kernelINS_4gemm6kernel13GemmUniversalIN4cute5tupleIJiiiiEEENS1_10collective13CollectiveMmaINS1_35MainloopSm100TmaUmmaWarpSpecializedILi4ELi2ELi4ENS5_IJNS4_1CILi1EEENSA_ILi2EEESB_EEEEENS5_IJNSA_ILi128EEENSA_ILi64EEESF_EEENS_10bfloat16_tENS5_IJlSB_lEEESI_SJ_NS4_8TiledMMAINS4_8MMA_AtomIJNS4_20SM100_MMA_F16BF16_SSISI_SI_fLi128ELi64ELNS4_4UMMA5MajorE0ELSO_0ELNSN_7ScaleInE0ELSP_0EEEEEENS4_6LayoutINS5_IJSB_SB_SB_EEENS5_IJNSA_ILi0EEESU_SU_EEEEENS5_IJNS4_10UnderscoreESX_SX_EEEEENS4_23SM90_TMA_LOAD_MULTICASTENS4_14ComposedLayoutINS4_7SwizzleILi3ELi4ELi3EEENS4_18smem_ptr_flag_bitsILi16EEENSS_INS5_IJNSA_ILi8EEESG_EEENS5_IJSG_SB_EEEEEEEvNS4_8identityENS4_13SM90_TMA_LOADES1A_vS1B_EENS_8epilogue10collective18CollectiveEpilogueINS1E_23Sm100TmaWarpSpecializedILi3ELi2ELi32ELb1ELb0EEEJSH_NS5_IJNSS_ISF_SB_EENSS_INSA_ILi32EEESB_EEEEESI_SJ_SI_SJ_NS1E_6fusion15FusionCallbacksIS1I_NS1N_17LinearCombinationISI_fSI_fLNS_15FloatRoundStyleE2EEESH_S1M_JEEENS4_5SM1004TMEM4LOAD26SM100_TMEM_LOAD_32dp32b32xES1C_NS11_INS12_ILi2ELi4ELi3EEES15_NSS_INS5_IJS16_S1K_EEENS5_IJS1K_SB_EEEEEEENS4_39AutoVectorizingCopyWithAssumedAlignmentILi128EEENS4_14SM90_TMA_STOREES21_S23_S23_EEEvvEEEEvNT_6ParamsE:
[----:B------:R-:W1:Y:S01]  /*0000*/  LDC R1, c[0x0][0x37c] ;  /* 0x0000df00ff017b82 */ /* 0x000e620000000800 */
[----:B------:R-:W2:Y:S01]  /*0010*/  S2R R91, SR_TID.X ;  /* 0x00000000005b7919 */ /* 0x000ea20000002100 */
[----:B------:R-:W3:Y:S01]  /*0020*/  LDCU.64 UR8, c[0x0][0x890] ;  /* 0x00011200ff0877ac */ /* 0x000ee20008000a00 */
[----:B------:R-:W-:Y:S02]  /*0030*/  PRMT R84, RZ, 0x7610, R84 ;  /* 0x00007610ff547816 */ /* 0x000fe40000000054 */
[----:B------:R-:W-:Y:S01]  /*0040*/  ELECT P3, URZ, PT ;  /* 0x0000000000ff782f */ /* 0x000fe20003860000 */
[----:B---3--:R-:W-:-:S04]  /*0050*/  UISETP.NE.U32.AND UP0, UPT, UR8, URZ, UPT ;  /* 0x000000ff0800728c */ /* 0x008fc8000bf05070 */
[----:B------:R-:W-:Y:S01]  /*0060*/  UISETP.NE.AND.EX UP0, UPT, UR9, URZ, UPT, UP0 ;  /* 0x000000ff0900728c */ /* 0x000fe2000bf05300 */
[----:B--2---:R-:W-:-:S05]  /*0070*/  SHF.R.U32.HI R85, RZ, 0x5, R91 ;  /* 0x00000005ff557819 */ /* 0x004fca000001165b */
[----:B------:R-:W2:Y:S02]  /*0080*/  SHFL.IDX PT, R0, R85, RZ, 0x1f ;  /* 0x00001fff55007589 */ /* 0x000ea400000e0000 */
[----:B--2---:R-:W-:Y:S01]  /*0090*/  R2UR UR22, R0 ;  /* 0x00000000001672ca */ /* 0x004fe200000e0000 */
[----:B-1----:R-:W-:-:S14]  /*00a0*/  BRA.U UP0, `(.L_x_0) ;  /* 0x0000000100307547 */ /* 0x002fdc000b800000 */
[----:B------:R-:W1:Y:S02]  /*00b0*/  LDCU.64 UR4, c[0x0][0x888] ;  /* 0x00011100ff0477ac */ /* 0x000e640008000a00 */
[----:B-1----:R-:W-:-:S04]  /*00c0*/  UISETP.NE.U32.AND UP0, UPT, UR4, URZ, UPT ;  /* 0x000000ff0400728c */ /* 0x002fc8000bf05070 */
[----:B------:R-:W-:-:S09]  /*00d0*/  UISETP.NE.AND.EX UP0, UPT, UR5, URZ, UPT, UP0 ;  /* 0x000000ff0500728c */ /* 0x000fd2000bf05300 */
[----:B------:R-:W-:Y:S05]  /*00e0*/  BRA.U !UP0, `(.L_x_1) ;  /* 0x0000000108147547 */ /* 0x000fea000b800000 */
[----:B------:R-:W1:Y:S01]  /*00f0*/  LDC.64 R2, c[0x0][0x888] ;  /* 0x00022200ff027b82 */ /* 0x000e620000000a00 */
[----:B------:R-:W1:Y:S02]  /*0100*/  LDCU.64 UR4, c[0x0][0x358] ;  /* 0x00006b00ff0477ac */ /* 0x000e640008000a00 */
[----:B-1----:R1:W5:Y:S01]  /*0110*/  LDG.E R41, desc[UR4][R2.64] ;  /* 0x0000000402297981 */ /* 0x002362000c1e1900 */
[----:B------:R-:W-:Y:S01]  /*0120*/  HFMA2 R84, -RZ, RZ, 0, 5.9604644775390625e-08 ;  /* 0x00000001ff547431 */ /* 0x000fe200000001ff */
[----:B------:R-:W-:Y:S05]  /*0130*/  BRA `(.L_x_0) ;  /* 0x00000000000c7947 */ /* 0x000fea0003800000 */
.L_x_1:
[----:B------:R-:W1:Y:S01]  /*0140*/  LDCU UR4, c[0x0][0x880] ;  /* 0x00011000ff0477ac */ /* 0x000e620008000800 */
[----:B------:R-:W-:Y:S01]  /*0150*/  HFMA2 R84, -RZ, RZ, 0, 5.9604644775390625e-08 ;  /* 0x00000001ff547431 */ /* 0x000fe200000001ff */
[----:B-1----:R-:W-:-:S07]  /*0160*/  MOV R41, UR4 ;  /* 0x0000000400297c02 */ /* 0x002fce0008000f00 */
.L_x_0:
[----:B------:R-:W2:Y:S02]  /*0170*/  LDCU.64 UR4, c[0x0][0x8b0] ;  /* 0x00011600ff0477ac */ /* 0x000ea40008000a00 */
[----:B--2---:R-:W-:-:S04]  /*0180*/  UISETP.NE.U32.AND UP0, UPT, UR4, URZ, UPT ;  /* 0x000000ff0400728c */ /* 0x004fc8000bf05070 */
[----:B------:R-:W-:-:S09]  /*0190*/  UISETP.NE.AND.EX UP0, UPT, UR5, URZ, UPT, UP0 ;  /* 0x000000ff0500728c */ /* 0x000fd2000bf05300 */
[----:B------:R-:W-:Y:S05]  /*01a0*/  BRA.U UP0, `(.L_x_2) ;  /* 0x0000000100287547 */ /* 0x000fea000b800000 */
[----:B------:R-:W2:Y:S02]  /*01b0*/  LDCU.64 UR4, c[0x0][0x8a8] ;  /* 0x00011500ff0477ac */ /* 0x000ea40008000a00 */
[----:B--2---:R-:W-:-:S04]  /*01c0*/  UISETP.NE.U32.AND UP0, UPT, UR4, URZ, UPT ;  /* 0x000000ff0400728c */ /* 0x004fc8000bf05070 */
[----:B------:R-:W-:-:S09]  /*01d0*/  UISETP.NE.AND.EX UP0, UPT, UR5, URZ, UPT, UP0 ;  /* 0x000000ff0500728c */ /* 0x000fd2000bf05300 */
[----:B------:R-:W-:Y:S05]  /*01e0*/  BRA.U !UP0, `(.L_x_3) ;  /* 0x0000000108107547 */ /* 0x000fea000b800000 */
[----:B------:R-:W2:Y:S01]  /*01f0*/  LDC.64 R38, c[0x0][0x8a8] ;  /* 0x00022a00ff267b82 */ /* 0x000ea20000000a00 */
[----:B------:R-:W2:Y:S02]  /*0200*/  LDCU.64 UR4, c[0x0][0x358] ;  /* 0x00006b00ff0477ac */ /* 0x000ea40008000a00 */
[----:B--2---:R2:W5:Y:S01]  /*0210*/  LDG.E R38, desc[UR4][R38.64] ;  /* 0x0000000426267981 */ /* 0x004562000c1e1900 */
[----:B------:R-:W-:Y:S05]  /*0220*/  BRA `(.L_x_2) ;  /* 0x0000000000087947 */ /* 0x000fea0003800000 */
.L_x_3:
[----:B------:R-:W2:Y:S02]  /*0230*/  LDCU UR4, c[0x0][0x8a0] ;  /* 0x00011400ff0477ac */ /* 0x000ea40008000800 */
[----:B--2---:R-:W-:Y:S02]  /*0240*/  MOV R38, UR4 ;  /* 0x0000000400267c02 */ /* 0x004fe40008000f00 */
.L_x_2:
[----:B------:R-:W-:Y:S01]  /*0250*/  IMAD.U32 R0, RZ, RZ, UR22 ;  /* 0x00000016ff007e24 */ /* 0x000fe2000f8e00ff */
[----:B------:R-:W-:Y:S04]  /*0260*/  BSSY.RECONVERGENT B0, `(.L_x_4) ;  /* 0x000000c000007945 */ /* 0x000fe80003800200 */
[C---:B------:R-:W-:Y:S02]  /*0270*/  ISETP.NE.OR P1, PT, R0.reuse, 0x1, !P3 ;  /* 0x000000010000780c */ /* 0x040fe40005f25670 */
[----:B------:R-:W-:-:S11]  /*0280*/  ISETP.NE.OR P0, PT, R0, 0x3, !P3 ;  /* 0x000000030000780c */ /* 0x000fd60005f05670 */
[----:B------:R-:W-:Y:S05]  /*0290*/  @P1 BRA `(.L_x_5) ;  /* 0x0000000000201947 */ /* 0x000fea0003800000 */
[----:B------:R-:W3:Y:S02]  /*02a0*/  LDCU.64 UR4, c[0x0][0x348] ;  /* 0x00006900ff0477ac */ /* 0x000ee40008000a00 */
[----:B---3--:R-:W-:Y:S02]  /*02b0*/  UIADD3 UR6, UP1, UPT, UR4, 0x80, URZ ;  /* 0x0000008004067890 */ /* 0x008fe4000ff3e0ff */
[----:B------:R-:W-:Y:S02]  /*02c0*/  UIADD3 UR4, UP0, UPT, UR4, 0x180, URZ ;  /* 0x0000018004047890 */ /* 0x000fe4000ff1e0ff */
[----:B------:R-:W-:Y:S02]  /*02d0*/  UIADD3.X UR7, UPT, UPT, URZ, UR5, URZ, UP1, !UPT ;  /* 0x00000005ff077290 */ /* 0x000fe40008ffe4ff */
[----:B------:R-:W-:-:S07]  /*02e0*/  UIADD3.X UR5, UPT, UPT, URZ, UR5, URZ, UP0, !UPT ;  /* 0x00000005ff057290 */ /* 0x000fce00087fe4ff */
[----:B------:R3:W-:Y:S02]  /*02f0*/  UTMACCTL.PF [UR6] ;  /* 0x00000000060079b9 */ /* 0x0007e40008040000 */
[----:B------:R3:W-:Y:S02]  /*0300*/  UTMACCTL.PF [UR4] ;  /* 0x00000000040079b9 */ /* 0x0007e40008040000 */
[----:B---3--:R-:W-:Y:S01]  /*0310*/  NOP ;  /* 0x0000000000007918 */ /* 0x008fe20000000000 */
.L_x_5:
[----:B------:R-:W-:Y:S05]  /*0320*/  BSYNC.RECONVERGENT B0 ;  /* 0x0000000000007941 */ /* 0x000fea0003800200 */
.L_x_4:
[----:B------:R-:W-:Y:S04]  /*0330*/  BSSY.RECONVERGENT B0, `(.L_x_6) ;  /* 0x000000a000007945 */ /* 0x000fe80003800200 */
        /* <DEDUP_REMOVED lines=9> */
.L_x_7:
[----:B------:R-:W-:Y:S05]  /*03d0*/  BSYNC.RECONVERGENT B0 ;  /* 0x0000000000007941 */ /* 0x000fea0003800200 */
.L_x_6:
[----:B------:R-:W3:Y:S01]  /*03e0*/  LDCU.64 UR4, c[0x0][0x888] ;  /* 0x00011100ff0477ac */ /* 0x000ee20008000a00 */
[----:B------:R-:W-:Y:S02]  /*03f0*/  UISETP.EQ.U32.AND UP1, UPT, UR8, URZ, UPT ;  /* 0x000000ff0800728c */ /* 0x000fe4000bf22070 */
[----:B------:R-:W-:Y:S02]  /*0400*/  UPLOP3.LUT UP3, UPT, UPT, UPT, UPT, 0x80, 0x8 ;  /* 0x000000000008789c */ /* 0x000fe40003f6f070 */
[----:B---3--:R-:W-:-:S04]  /*0410*/  UISETP.NE.U32.AND UP0, UPT, UR4, URZ, UPT ;  /* 0x000000ff0400728c */ /* 0x008fc8000bf05070 */
[----:B------:R-:W-:-:S04]  /*0420*/  UISETP.NE.AND.EX UP0, UPT, UR5, URZ, UPT, UP0 ;  /* 0x000000ff0500728c */ /* 0x000fc8000bf05300 */
[----:B------:R-:W-:-:S04]  /*0430*/  UISETP.EQ.OR.EX UP2, UPT, UR9, URZ, !UP0, UP1 ;  /* 0x000000ff0900728c */ /* 0x000fc8000c742710 */
[----:B------:R-:W-:-:S06]  /*0440*/  UP2UR UR4, UPR, URZ, 0x4 ;  /* 0x00000004ff047883 */ /* 0x000fcc0008000000 */
[----:B------:R-:W-:Y:S01]  /*0450*/  MOV R88, UR4 ;  /* 0x0000000400587c02 */ /* 0x000fe20008000f00 */
[----:B------:R-:W-:Y:S06]  /*0460*/  BRA.U !UP2, `(.L_x_8) ;  /* 0x000000010a207547 */ /* 0x000fec000b800000 */
[----:B------:R-:W-:Y:S01]  /*0470*/  UISETP.NE.U32.AND UP1, UPT, UR8, URZ, UPT ;  /* 0x000000ff0800728c */ /* 0x000fe2000bf25070 */
[----:B-----5:R-:W-:Y:S01]  /*0480*/  FSETP.NEU.AND P0, PT, R41, RZ, PT ;  /* 0x000000ff2900720b */ /* 0x020fe20003f0d000 */
[----:B------:R-:W-:Y:S02]  /*0490*/  USEL UR4, URZ, 0xffffffff, UP0 ;  /* 0xffffffffff047887 */ /* 0x000fe40008000000 */
[----:B------:R-:W-:-:S10]  /*04a0*/  UISETP.NE.AND.EX UP1, UPT, UR9, URZ, UPT, UP1 ;  /* 0x000000ff0900728c */ /* 0x000fd4000bf25310 */
[----:B------:R-:W-:Y:S01]  /*04b0*/  VOTEU.ANY UP0, P0 ;  /* 0x0000000000ff7886 */ /* 0x000fe20000000100 */
[----:B------:R-:W-:-:S04]  /*04c0*/  @!UP1 USEL UR4, URZ, 0xffffffff, UP0 ;  /* 0xffffffffff049887 */ /* 0x000fc80008000000 */
[----:B------:R-:W-:-:S04]  /*04d0*/  ULOP3.LUT UR4, UR4, 0x1, URZ, 0xc0, !UPT ;  /* 0x0000000104047892 */ /* 0x000fc8000f8ec0ff */
[----:B------:R-:W-:-:S11]  /*04e0*/  UISETP.NE.U32.AND UP3, UPT, UR4, 0x1, UPT ;  /* 0x000000010400788c */ /* 0x000fd6000bf65070 */
.L_x_8:
[----:B-1----:R-:W1:Y:S01]  /*04f0*/  SHFL.IDX PT, R2, R85, RZ, 0x1f ;  /* 0x00001fff55027589 */ /* 0x002e6200000e0000 */
[----:B------:R-:W-:-:S04]  /*0500*/  UISETP.NE.AND UP0, UPT, UR22, 0x2, UPT ;  /* 0x000000021600788c */ /* 0x000fc8000bf05270 */
[----:B------:R-:W-:Y:S01]  /*0510*/  USEL UR37, URZ, 0x1, UP0 ;  /* 0x00000001ff257887 */ /* 0x000fe20008000000 */
[----:B-1----:R-:W-:-:S13]  /*0520*/  ISETP.NE.AND P0, PT, R2, RZ, PT ;  /* 0x000000ff0200720c */ /* 0x002fda0003f05270 */
[----:B------:R-:W-:Y:S05]  /*0530*/  @P0 BRA `(.L_x_9) ;  /* 0x0000000000580947 */ /* 0x000fea0003800000 */
[----:B------:R-:W1:Y:S01]  /*0540*/  S2UR UR4, SR_CgaCtaId ;  /* 0x00000000000479c3 */ /* 0x000e620000008800 */
[----:B------:R-:W-:Y:S01]  /*0550*/  UMOV UR5, 0x400 ;  /* 0x0000040000057882 */ /* 0x000fe20000000000 */
[----:B------:R-:W-:Y:S01]  /*0560*/  UMOV UR8, 0x1 ;  /* 0x0000000100087882 */ /* 0x000fe20000000000 */
[----:B------:R-:W-:Y:S01]  /*0570*/  UMOV UR6, 0x2 ;  /* 0x0000000200067882 */ /* 0x000fe20000000000 */
[----:B------:R-:W-:-:S04]  /*0580*/  UIADD3 UR8, UPT, UPT, -UR8, 0x100000, URZ ;  /* 0x0010000008087890 */ /* 0x000fc8000fffe1ff */
[----:B------:R-:W-:Y:S02]  /*0590*/  USHF.L.U32 UR9, UR8, 0xb, URZ ;  /* 0x0000000b08097899 */ /* 0x000fe400080006ff */
[----:B------:R-:W-:Y:S02]  /*05a0*/  USHF.L.U32 UR8, UR8, 0x1, URZ ;  /* 0x0000000108087899 */ /* 0x000fe400080006ff */
[----:B------:R-:W-:-:S04]  /*05b0*/  UIADD3 UR6, UPT, UPT, -UR6, 0x100000, URZ ;  /* 0x0010000006067890 */ /* 0x000fc8000fffe1ff */
[----:B------:R-:W-:Y:S02]  /*05c0*/  USHF.L.U32 UR7, UR6, 0xb, URZ ;  /* 0x0000000b06077899 */ /* 0x000fe400080006ff */
[----:B------:R-:W-:Y:S01]  /*05d0*/  USHF.L.U32 UR6, UR6, 0x1, URZ ;  /* 0x0000000106067899 */ /* 0x000fe200080006ff */
[----:B------:R-:W-:Y:S01]  /*05e0*/  ELECT P0, URZ, PT ;  /* 0x0000000000ff782f */ /* 0x000fe20003800000 */
[----:B-1----:R-:W-:Y:S01]  /*05f0*/  ULEA UR4, UR4, UR5, 0x18 ;  /* 0x0000000504047291 */ /* 0x002fe2000f8ec0ff */
[----:B------:R-:W1:Y:S11]  /*0600*/  FENCE.VIEW.ASYNC.S ;  /* 0x00000000000073c6 */ /* 0x000e760000000000 */
[----:B-1----:R1:W3:Y:S01]  /*0610*/  SYNCS.EXCH.64 URZ, [UR4], UR8 ;  /* 0x0000000804ff75b2 */ /* 0x0022e20008000100 */
[----:B------:R1:W4:Y:S01]  /*0620*/  SYNCS.EXCH.64 URZ, [UR4+0x20], UR6 ;  /* 0x0000200604ff75b2 */ /* 0x0003220008000100 */
[----:B------:R1:W1:Y:S01]  /*0630*/  SYNCS.EXCH.64 URZ, [UR4+0x8], UR8 ;  /* 0x0000080804ff75b2 */ /* 0x0002620008000100 */
[----:B------:R1:W1:Y:S01]  /*0640*/  SYNCS.EXCH.64 URZ, [UR4+0x28], UR6 ;  /* 0x0000280604ff75b2 */ /* 0x0002620008000100 */
[----:B------:R1:W1:Y:S01]  /*0650*/  SYNCS.EXCH.64 URZ, [UR4+0x10], UR8 ;  /* 0x0000100804ff75b2 */ /* 0x0002620008000100 */
[----:B------:R1:W1:Y:S01]  /*0660*/  SYNCS.EXCH.64 URZ, [UR4+0x30], UR6 ;  /* 0x0000300604ff75b2 */ /* 0x0002620008000100 */
[----:B------:R1:W1:Y:S01]  /*0670*/  SYNCS.EXCH.64 URZ, [UR4+0x18], UR8 ;  /* 0x0000180804ff75b2 */ /* 0x0002620008000100 */
[----:B------:R1:W1:Y:S01]  /*0680*/  SYNCS.EXCH.64 URZ, [UR4+0x38], UR6 ;  /* 0x0000380604ff75b2 */ /* 0x0002620008000100 */
[----:B------:R-:W-:Y:S01]  /*0690*/  NOP ;  /* 0x0000000000007918 */ /* 0x000fe20000000000 */
.L_x_9:
[----:B------:R-:W2:Y:S01]  /*06a0*/  SHFL.IDX PT, R2, R85, RZ, 0x1f ;  /* 0x00001fff55027589 */ /* 0x000ea200000e0000 */
[----:B------:R-:W-:Y:S01]  /*06b0*/  NOP ;  /* 0x0000000000007918 */ /* 0x000fe20000000000 */
[----:B--2---:R-:W-:-:S13]  /*06c0*/  ISETP.NE.AND P0, PT, R2, 0x1, PT ;  /* 0x000000010200780c */ /* 0x004fda0003f05270 */
[----:B------:R-:W-:Y:S05]  /*06d0*/  @P0 BRA `(.L_x_10) ;  /* 0x0000000000500947 */ /* 0x000fea0003800000 */
[----:B-1----:R-:W1:Y:S01]  /*06e0*/  S2UR UR4, SR_CgaCtaId ;  /* 0x00000000000479c3 */ /* 0x002e620000008800 */
        /* <DEDUP_REMOVED lines=12> */
[----:B-1----:R2:W1:Y:S01]  /*07b0*/  SYNCS.EXCH.64 URZ, [UR4+0x40], UR8 ;  /* 0x0000400804ff75b2 */ /* 0x0024620008000100 */
[----:B------:R2:W1:Y:S01]  /*07c0*/  SYNCS.EXCH.64 URZ, [UR4+0x58], UR6 ;  /* 0x0000580604ff75b2 */ /* 0x0004620008000100 */
[----:B------:R2:W1:Y:S01]  /*07d0*/  SYNCS.EXCH.64 URZ, [UR4+0x48], UR8 ;  /* 0x0000480804ff75b2 */ /* 0x0004620008000100 */
[----:B------:R2:W1:Y:S01]  /*07e0*/  SYNCS.EXCH.64 URZ, [UR4+0x60], UR6 ;  /* 0x0000600604ff75b2 */ /* 0x0004620008000100 */
[----:B------:R2:W1:Y:S01]  /*07f0*/  SYNCS.EXCH.64 URZ, [UR4+0x50], UR8 ;  /* 0x0000500804ff75b2 */ /* 0x0004620008000100 */
[----:B------:R2:W1:Y:S02]  /*0800*/  SYNCS.EXCH.64 URZ, [UR4+0x68], UR6 ;  /* 0x0000680604ff75b2 */ /* 0x0004640008000100 */
[----:B--2---:R-:W-:Y:S01]  /*0810*/  NOP ;  /* 0x0000000000007918 */ /* 0x004fe20000000000 */
.L_x_10:
[----:B------:R-:W2:Y:S01]  /*0820*/  SHFL.IDX PT, R2, R85, RZ, 0x1f ;  /* 0x00001fff55027589 */ /* 0x000ea200000e0000 */
[----:B------:R-:W-:Y:S01]  /*0830*/  NOP ;  /* 0x0000000000007918 */ /* 0x000fe20000000000 */
[----:B--2---:R-:W-:-:S13]  /*0840*/  ISETP.NE.AND P0, PT, R2, 0x3, PT ;  /* 0x000000030200780c */ /* 0x004fda0003f05270 */
[----:B------:R-:W-:Y:S05]  /*0850*/  @P0 BRA `(.L_x_11) ;  /* 0x0000000000300947 */ /* 0x000fea0003800000 */
[----:B-1----:R-:W1:Y:S01]  /*0860*/  S2UR UR6, SR_CgaCtaId ;  /* 0x00000000000679c3 */ /* 0x002e620000008800 */
[----:B------:R-:W-:Y:S01]  /*0870*/  UMOV UR4, 0x400 ;  /* 0x0000040000047882 */ /* 0x000fe20000000000 */
[----:B------:R-:W-:Y:S01]  /*0880*/  UMOV UR5, 0x20 ;  /* 0x0000002000057882 */ /* 0x000fe20000000000 */
[----:B------:R-:W-:Y:S01]  /*0890*/  ELECT P0, URZ, PT ;  /* 0x0000000000ff782f */ /* 0x000fe20003800000 */
[----:B-1----:R-:W-:Y:S02]  /*08a0*/  ULEA UR6, UR6, UR4, 0x18 ;  /* 0x0000000406067291 */ /* 0x002fe4000f8ec0ff */
[----:B------:R-:W-:-:S04]  /*08b0*/  UIADD3 UR4, UPT, UPT, -UR5, 0x100000, URZ ;  /* 0x0010000005047890 */ /* 0x000fc8000fffe1ff */
[----:B------:R-:W-:Y:S02]  /*08c0*/  USHF.L.U32 UR5, UR4, 0xb, URZ ;  /* 0x0000000b04057899 */ /* 0x000fe400080006ff */
[----:B------:R-:W-:Y:S01]  /*08d0*/  USHF.L.U32 UR4, UR4, 0x1, URZ ;  /* 0x0000000104047899 */ /* 0x000fe200080006ff */
[----:B------:R-:W1:Y:S11]  /*08e0*/  FENCE.VIEW.ASYNC.S ;  /* 0x00000000000073c6 */ /* 0x000e760000000000 */
[----:B-1----:R2:W1:Y:S01]  /*08f0*/  SYNCS.EXCH.64 URZ, [UR6+0x70], UR4 ;  /* 0x0000700406ff75b2 */ /* 0x0024620008000100 */
[----:B------:R2:W1:Y:S02]  /*0900*/  SYNCS.EXCH.64 URZ, [UR6+0x78], UR4 ;  /* 0x0000780406ff75b2 */ /* 0x0004640008000100 */
[----:B--2---:R-:W-:Y:S01]  /*0910*/  NOP ;  /* 0x0000000000007918 */ /* 0x004fe20000000000 */
.L_x_11:
[----:B------:R-:W2:Y:S01]  /*0920*/  SHFL.IDX PT, R2, R85, RZ, 0x1f ;  /* 0x00001fff55027589 */ /* 0x000ea200000e0000 */
[----:B------:R-:W-:Y:S01]  /*0930*/  NOP ;  /* 0x0000000000007918 */ /* 0x000fe20000000000 */
[----:B--2---:R-:W-:-:S13]  /*0940*/  ISETP.NE.AND P0, PT, R2, 0x4, PT ;  /* 0x000000040200780c */ /* 0x004fda0003f05270 */
[----:B------:R-:W-:Y:S05]  /*0950*/  @P0 BRA `(.L_x_12) ;  /* 0x00000000004c0947 */ /* 0x000fea0003800000 */
[----:B-1----:R-:W1:Y:S01]  /*0960*/  S2UR UR6, SR_CgaCtaId ;  /* 0x00000000000679c3 */ /* 0x002e620000008800 */
[----:B------:R-:W-:Y:S01]  /*0970*/  UMOV UR4, 0x1e0 ;  /* 0x000001e000047882 */ /* 0x000fe20000000000 */
[----:B------:R-:W-:Y:S01]  /*0980*/  UMOV UR5, 0x400 ;  /* 0x0000040000057882 */ /* 0x000fe20000000000 */
[----:B------:R-:W-:Y:S01]  /*0990*/  USEL UR4, UR4, 0x1a0, UP3 ;  /* 0x000001a004047887 */ /* 0x000fe20009800000 */
[----:B------:R-:W-:Y:S01]  /*09a0*/  UMOV UR8, 0x1 ;  /* 0x0000000100087882 */ /* 0x000fe20000000000 */
[----:B------:R-:W-:Y:S01]  /*09b0*/  ELECT P0, URZ, PT ;  /* 0x0000000000ff782f */ /* 0x000fe20003800000 */
[----:B------:R-:W-:-:S04]  /*09c0*/  UIADD3 UR8, UPT, UPT, -UR8, 0x100000, URZ ;  /* 0x0010000008087890 */ /* 0x000fc8000fffe1ff */
[----:B------:R-:W-:Y:S02]  /*09d0*/  USHF.L.U32 UR9, UR8, 0xb, URZ ;  /* 0x0000000b08097899 */ /* 0x000fe400080006ff */
[----:B------:R-:W-:Y:S02]  /*09e0*/  USHF.L.U32 UR8, UR8, 0x1, URZ ;  /* 0x0000000108087899 */ /* 0x000fe400080006ff */
[----:B-1----:R-:W-:Y:S02]  /*09f0*/  ULEA UR6, UR6, UR5, 0x18 ;  /* 0x0000000506067291 */ /* 0x002fe4000f8ec0ff */
[----:B------:R-:W-:-:S04]  /*0a00*/  UIADD3 UR4, UPT, UPT, -UR4, 0x100000, URZ ;  /* 0x0010000004047890 */ /* 0x000fc8000fffe1ff */
[----:B------:R-:W-:Y:S02]  /*0a10*/  USHF.L.U32 UR5, UR4, 0xb, URZ ;  /* 0x0000000b04057899 */ /* 0x000fe400080006ff */
[----:B------:R-:W-:Y:S01]  /*0a20*/  USHF.L.U32 UR4, UR4, 0x1, URZ ;  /* 0x0000000104047899 */ /* 0x000fe200080006ff */
[----:B------:R-:W1:Y:S03]  /*0a30*/  FENCE.VIEW.ASYNC.S ;  /* 0x00000000000073c6 */ /* 0x000e660000000000 */
[----:B-1----:R2:W1:Y:S08]  /*0a40*/  SYNCS.EXCH.64 URZ, [UR6+0x80], UR8 ;  /* 0x0000800806ff75b2 */ /* 0x0024700008000100 */
[----:B------:R2:W1:Y:S01]  /*0a50*/  SYNCS.EXCH.64 URZ, [UR6+0x90], UR4 ;  /* 0x0000900406ff75b2 */ /* 0x0004620008000100 */
[----:B------:R2:W1:Y:S01]  /*0a60*/  SYNCS.EXCH.64 URZ, [UR6+0x88], UR8 ;  /* 0x0000880806ff75b2 */ /* 0x0004620008000100 */
[----:B------:R2:W1:Y:S02]  /*0a70*/  SYNCS.EXCH.64 URZ, [UR6+0x98], UR4 ;  /* 0x0000980406ff75b2 */ /* 0x0004640008000100 */
[----:B--2---:R-:W-:Y:S01]  /*0a80*/  NOP ;  /* 0x0000000000007918 */ /* 0x004fe20000000000 */
.L_x_12:
        /* <DEDUP_REMOVED lines=22> */
[----:B------:R2:W1:Y:S01]  /*0bf0*/  SYNCS.EXCH.64 URZ, [UR4+0xd0], UR6 ;  /* 0x0000d00604ff75b2 */ /* 0x0004620008000100 */
[----:B------:R2:W1:Y:S01]  /*0c00*/  SYNCS.EXCH.64 URZ, [UR4+0xb8], UR8 ;  /* 0x0000b80804ff75b2 */ /* 0x0004620008000100 */
[----:B------:R2:W1:Y:S02]  /*0c10*/  SYNCS.EXCH.64 URZ, [UR4+0xd8], UR6 ;  /* 0x0000d80604ff75b2 */ /* 0x0004640008000100 */
[----:B--2---:R-:W-:Y:S01]  /*0c20*/  NOP ;  /* 0x0000000000007918 */ /* 0x004fe20000000000 */
.L_x_13:
[----:B------:R-:W2:Y:S01]  /*0c30*/  SHFL.IDX PT, R2, R85, RZ, 0x1f ;  /* 0x00001fff55027589 */ /* 0x000ea200000e0000 */
[----:B------:R-:W1:Y:S01]  /*0c40*/  S2UR UR54, SR_CgaCtaId ;  /* 0x00000000003679c3 */ /* 0x000e620000008800 */
[----:B------:R-:W-:Y:S01]  /*0c50*/  NOP ;  /* 0x0000000000007918 */ /* 0x000fe20000000000 */
[----:B--2---:R-:W-:-:S13]  /*0c60*/  ISETP.NE.AND P0, PT, R2, 0x3, PT ;  /* 0x000000030200780c */ /* 0x004fda0003f05270 */
[----:B-1----:R-:W-:Y:S05]  /*0c70*/  @P0 BRA `(.L_x_14) ;  /* 0x0000000000340947 */ /* 0x002fea0003800000 */
[----:B------:R-:W-:Y:S01]  /*0c80*/  UMOV UR4, 0x400 ;  /* 0x0000040000047882 */ /* 0x000fe20000000000 */
[----:B------:R-:W-:Y:S01]  /*0c90*/  UMOV UR6, 0x20 ;  /* 0x0000002000067882 */ /* 0x000fe20000000000 */
[----:B------:R-:W-:Y:S02]  /*0ca0*/  ULEA UR4, UR54, UR4, 0x18 ;  /* 0x0000000436047291 */ /* 0x000fe4000f8ec0ff */
[----:B------:R-:W-:-:S04]  /*0cb0*/  UIADD3 UR6, UPT, UPT, -UR6, 0x100000, URZ ;  /* 0x0010000006067890 */ /* 0x000fc8000fffe1ff */
[----:B------:R-:W-:Y:S02]  /*0cc0*/  USHF.L.U32 UR7, UR6, 0xb, URZ ;  /* 0x0000000b06077899 */ /* 0x000fe400080006ff */
[----:B------:R-:W-:Y:S01]  /*0cd0*/  USHF.L.U32 UR6, UR6, 0x1, URZ ;  /* 0x0000000106067899 */ /* 0x000fe200080006ff */
[----:B------:R-:W-:Y:S01]  /*0ce0*/  ELECT P0, URZ, PT ;  /* 0x0000000000ff782f */ /* 0x000fe20003800000 */
[----:B------:R-:W1:Y:S10]  /*0cf0*/  FENCE.VIEW.ASYNC.S ;  /* 0x00000000000073c6 */ /* 0x000e740000000000 */
[----:B-1----:R1:W2:Y:S01]  /*0d00*/  SYNCS.EXCH.64 URZ, [UR4+0xe0], UR6 ;  /* 0x0000e00604ff75b2 */ /* 0x0022a20008000100 */
[----:B------:R1:W1:Y:S01]  /*0d10*/  SYNCS.EXCH.64 URZ, [UR4+0xf0], UR6 ;  /* 0x0000f00604ff75b2 */ /* 0x0002620008000100 */
[----:B------:R1:W1:Y:S01]  /*0d20*/  SYNCS.EXCH.64 URZ, [UR4+0xe8], UR6 ;  /* 0x0000e80604ff75b2 */ /* 0x0002620008000100 */
[----:B------:R1:W1:Y:S01]  /*0d30*/  SYNCS.EXCH.64 URZ, [UR4+0xf8], UR6 ;  /* 0x0000f80604ff75b2 */ /* 0x0002620008000100 */
[----:B------:R-:W-:Y:S01]  /*0d40*/  NOP ;  /* 0x0000000000007918 */ /* 0x000fe20000000000 */
.L_x_14:
[----:B-1----:R-:W1:Y:S01]  /*0d50*/  LDCU UR4, c[0x0][0x36c] ;  /* 0x00006d80ff0477ac */ /* 0x002e620008000800 */
[----:B------:R-:W-:Y:S01]  /*0d60*/  ISETP.NE.OR P3, PT, R0, 0x2, !P3 ;  /* 0x000000020000780c */ /* 0x000fe20005f65670 */
[----:B------:R-:W-:Y:S01]  /*0d70*/  NOP ;  /* 0x0000000000007918 */ /* 0x000fe20000000000 */
[----:B------:R-:W-:Y:S01]  /*0d80*/  LOP3.LUT R0, R91, 0x1f, RZ, 0xc0, !PT ;  /* 0x0000001f5b007812 */ /* 0x000fe200078ec0ff */
[----:B------:R-:W-:Y:S02]  /*0d90*/  UISETP.NE.AND UP4, UPT, UR22, URZ, UPT ;  /* 0x000000ff1600728c */ /* 0x000fe4000bf85270 */
[----:B-1----:R-:W-:-:S09]  /*0da0*/  UISETP.EQ.U32.AND UP5, UPT, UR4, 0x1, UPT ;  /* 0x000000010400788c */ /* 0x002fd2000bfa2070 */
[----:B------:R-:W-:Y:S05]  /*0db0*/  BRA.U !UP5, `(.L_x_15) ;  /* 0x000000010d087547 */ /* 0x000fea000b800000 */
[----:B--234-:R-:W-:Y:S01]  /*0dc0*/  UCGABAR_ARV ;  /* 0x00000000000079c7 */ /* 0x01cfe20008000000 */
[----:B------:R-:W-:Y:S05]  /*0dd0*/  BRA `(.L_x_16) ;  /* 0x0000000000047947 */ /* 0x000fea0003800000 */
.L_x_15:
[----:B--234-:R-:W-:Y:S01]  /*0de0*/  NOP ;  /* 0x0000000000007918 */ /* 0x01cfe20000000000 */
.L_x_16:
[----:B------:R-:W1:Y:S01]  /*0df0*/  S2UR UR7, SR_CTAID.X ;  /* 0x00000000000779c3 */ /* 0x000e620000002500 */
[----:B------:R-:W-:-:S05]  /*0e00*/  CS2R.32 R87, SR_CgaSize ;  /* 0x0000000000577805 */ /* 0x000fca0000008a00 */
[----:B------:R-:W-:-:S05]  /*0e10*/  IMAD R87, R87, -0xa0, RZ ;  /* 0xffffff6057577824 */ /* 0x000fca00078e02ff */
[----:B------:R-:W-:-:S14]  /*0e20*/  R2UR UR5, R87 ;  /* 0x00000000570572ca */ /* 0x000fdc00000e0000 */
[----:B------:R-:W2:Y:S01]  /*0e30*/  LDCU UR5, c[0x0][UR5+0x2b0] ;  /* 0x00005600050577ac */ /* 0x000ea20008000800 */
[----:B------:R-:W-:-:S05]  /*0e40*/  CS2R.32 R87, SR_CgaSize ;  /* 0x0000000000577805 */ /* 0x000fca0000008a00 */
[----:B------:R-:W-:-:S05]  /*0e50*/  IMAD R87, R87, -0xa0, RZ ;  /* 0xffffff6057577824 */ /* 0x000fca00078e02ff */
[----:B------:R-:W-:-:S14]  /*0e60*/  R2UR UR4, R87 ;  /* 0x00000000570472ca */ /* 0x000fdc00000e0000 */
[----:B------:R-:W3:Y:S01]  /*0e70*/  LDCU UR4, c[0x0][UR4+0x2b4] ;  /* 0x00005680040477ac */ /* 0x000ee20008000800 */
[----:B------:R-:W4:Y:S01]  /*0e80*/  S2UR UR8, SR_CTAID.Y ;  /* 0x00000000000879c3 */ /* 0x000f220000002600 */
[----:B------:R-:W-:-:S05]  /*0e90*/  CS2R.32 R87, SR_CgaSize ;  /* 0x0000000000577805 */ /* 0x000fca0000008a00 */
[----:B------:R-:W-:-:S05]  /*0ea0*/  IMAD R87, R87, -0xa0, RZ ;  /* 0xffffff6057577824 */ /* 0x000fca00078e02ff */
[----:B------:R-:W-:-:S14]  /*0eb0*/  R2UR UR9, R87 ;  /* 0x00000000570972ca */ /* 0x000fdc00000e0000 */
[----:B------:R-:W3:Y:S01]  /*0ec0*/  LDCU UR9, c[0x0][UR9+0x2a0] ;  /* 0x00005400090977ac */ /* 0x000ee20008000800 */
[----:B------:R-:W-:-:S05]  /*0ed0*/  CS2R.32 R87, SR_CgaSize ;  /* 0x0000000000577805 */ /* 0x000fca0000008a00 */
[----:B------:R-:W-:-:S05]  /*0ee0*/  IMAD R87, R87, -0xa0, RZ ;  /* 0xffffff6057577824 */ /* 0x000fca00078e02ff */
[----:B------:R-:W-:-:S14]  /*0ef0*/  R2UR UR10, R87 ;  /* 0x00000000570a72ca */ /* 0x000fdc00000e0000 */
[----:B------:R-:W3:Y:S01]  /*0f00*/  LDCU UR10, c[0x0][UR10+0x2a4] ;  /* 0x000054800a0a77ac */ /* 0x000ee20008000800 */
[----:B------:R-:W3:Y:S01]  /*0f10*/  S2UR UR36, SR_CTAID.Z ;  /* 0x00000000002479c3 */ /* 0x000ee20000002700 */
[----:B------:R-:W3:Y:S01]  /*0f20*/  LDCU UR23, c[0x0][0xb24] ;  /* 0x00016480ff1777ac */ /* 0x000ee20008000800 */
[----:B------:R-:W3:Y:S01]  /*0f30*/  LDCU UR42, c[0x0][0xb24] ;  /* 0x00016480ff2a77ac */ /* 0x000ee20008000800 */
[----:B-1----:R-:W-:Y:S01]  /*0f40*/  I2FP.F32.U32 R3, UR7 ;  /* 0x0000000700037c45 */ /* 0x002fe20008201000 */
[----:B------:R-:W1:Y:S04]  /*0f50*/  LDCU UR27, c[0x0][0xb30] ;  /* 0x00016600ff1b77ac */ /* 0x000e680008000800 */
[----:B--2---:R-:W-:Y:S01]  /*0f60*/  FMUL R3, R3, UR5 ;  /* 0x0000000503037c20 */ /* 0x004fe20008400000 */
[----:B------:R-:W-:Y:S01]  /*0f70*/  USHF.L.U32 UR29, UR54, 0xc, URZ ;  /* 0x0000000c361d7899 */ /* 0x000fe200080006ff */
[----:B----4-:R-:W-:Y:S01]  /*0f80*/  I2FP.F32.U32 R2, UR8 ;  /* 0x0000000800027c45 */ /* 0x010fe20008201000 */
[----:B------:R-:W-:Y:S01]  /*0f90*/  UMOV UR25, UR7 ;  /* 0x0000000700197c82 */ /* 0x000fe20008000000 */
[----:B------:R-:W-:-:S02]  /*0fa0*/  UMOV UR26, UR8 ;  /* 0x00000008001a7c82 */ /* 0x000fc40008000000 */
[----:B------:R-:W2:Y:S01]  /*0fb0*/  F2I.U32.TRUNC.NTZ R3, R3 ;  /* 0x0000000300037305 */ /* 0x000ea2000020f000 */
[----:B---3--:R-:W-:Y:S01]  /*0fc0*/  UISETP.GE.AND UP2, UPT, UR23, 0x1, UPT ;  /* 0x000000011700788c */ /* 0x008fe2000bf46270 */
[----:B------:R-:W-:-:S06]  /*0fd0*/  FMUL R2, R2, UR4 ;  /* 0x0000000402027c20 */ /* 0x000fcc0008400000 */
[----:B------:R-:W3:Y:S01]  /*0fe0*/  F2I.U32.TRUNC.NTZ R2, R2 ;  /* 0x0000000200027305 */ /* 0x000ee2000020f000 */
[----:B--2---:R-:W-:Y:S02]  /*0ff0*/  R2UR UR4, R3 ;  /* 0x00000000030472ca */ /* 0x004fe400000e0000 */
[----:B---3--:R-:W-:Y:S02]  /*1000*/  R2UR UR6, R2 ;  /* 0x00000000020672ca */ /* 0x008fe400000e0000 */
[----:B------:R-:W-:-:S09]  /*1010*/  PRMT R2, RZ, 0x7610, R2 ;  /* 0x00007610ff027816 */ /* 0x000fd20000000002 */
[----:B------:R-:W-:-:S04]  /*1020*/  UIADD3 UR5, UPT, UPT, -UR4, URZ, URZ ;  /* 0x000000ff04057290 */ /* 0x000fc8000fffe1ff */
[----:B------:R-:W-:Y:S02]  /*1030*/  UIMAD UR5, UR9, UR5, UR7 ;  /* 0x00000005090572a4 */ /* 0x000fe4000f8e0207 */
[----:B------:R-:W-:-:S04]  /*1040*/  UIADD3 UR4, UPT, UPT, -UR6, URZ, URZ ;  /* 0x000000ff06047290 */ /* 0x000fc8000fffe1ff */
[----:B------:R-:W-:Y:S01]  /*1050*/  IMAD.U32 R87, RZ, RZ, UR5 ;  /* 0x00000005ff577e24 */ /* 0x000fe2000f8e00ff */
[----:B------:R-:W-:-:S06]  /*1060*/  UIMAD UR4, UR10, UR4, UR8 ;  /* 0x000000040a0472a4 */ /* 0x000fcc000f8e0208 */
[----:B------:R-:W-:Y:S01]  /*1070*/  IMAD.U32 R86, RZ, RZ, UR4 ;  /* 0x00000004ff567e24 */ /* 0x000fe2000f8e00ff */
[----:B-1----:R-:W-:Y:S06]  /*1080*/  BRA.U UP4, `(.L_x_17) ;  /* 0x00000001042c7547 */ /* 0x002fec000b800000 */
[----:B------:R-:W-:Y:S02]  /*1090*/  R2UR UR5, R86 ;  /* 0x00000000560572ca */ /* 0x000fe400000e0000 */
[----:B------:R-:W-:-:S11]  /*10a0*/  R2UR UR4, R87 ;  /* 0x00000000570472ca */ /* 0x000fd600000e0000 */
[----:B------:R-:W-:Y:S02]  /*10b0*/  UISETP.NE.AND UP0, UPT, UR5, URZ, UPT ;  /* 0x000000ff0500728c */ /* 0x000fe4000bf05270 */
[----:B------:R-:W-:Y:S02]  /*10c0*/  UISETP.NE.AND UP1, UPT, UR5, 0x1, UPT ;  /* 0x000000010500788c */ /* 0x000fe4000bf25270 */
[----:B------:R-:W-:-:S04]  /*10d0*/  UISETP.EQ.OR UP0, UPT, UR4, URZ, !UP0 ;  /* 0x000000ff0400728c */ /* 0x000fc8000c702670 */
[----:B------:R-:W-:Y:S02]  /*10e0*/  USEL UR5, URZ, 0x1, !UP0 ;  /* 0x00000001ff057887 */ /* 0x000fe4000c000000 */
[----:B------:R-:W-:Y:S02]  /*10f0*/  UISETP.NE.AND UP0, UPT, UR4, URZ, UPT ;  /* 0x000000ff0400728c */ /* 0x000fe4000bf05270 */
[----:B------:R-:W-:-:S04]  /*1100*/  USEL UR4, URZ, 0x2, UP1 ;  /* 0x00000002ff047887 */ /* 0x000fc80008800000 */
[----:B------:R-:W-:-:S04]  /*1110*/  USEL UR4, UR4, 0x2, UP0 ;  /* 0x0000000204047887 */ /* 0x000fc80008000000 */
[----:B------:R-:W-:-:S06]  /*1120*/  UIADD3 UR4, UPT, UPT, UR5, UR4, URZ ;  /* 0x0000000405047290 */ /* 0x000fcc000fffe0ff */
[----:B------:R-:W-:Y:S02]  /*1130*/  IMAD.U32 R2, RZ, RZ, UR4 ;  /* 0x00000004ff027e24 */ /* 0x000fe4000f8e00ff */
.L_x_17:
[----:B------:R-:W-:Y:S05]  /*1140*/  BRA.U !UP2, `(.L_x_18) ;  /* 0x000000010ad47547 */ /* 0x000fea000b800000 */
[----:B------:R-:W1:Y:S01]  /*1150*/  LDCU.128 UR12, c[0x0][0xb10] ;  /* 0x00016200ff0c77ac */ /* 0x000e620008000c00 */
[----:B------:R-:W2:Y:S01]  /*1160*/  LDCU UR6, c[0x0][0x370] ;  /* 0x00006e00ff0677ac */ /* 0x000ea20008000800 */
[----:B------:R-:W3:Y:S01]  /*1170*/  LDCU UR5, c[0x0][0x374] ;  /* 0x00006e80ff0577ac */ /* 0x000ee20008000800 */
[----:B------:R-:W4:Y:S01]  /*1180*/  LDCU UR24, c[0x0][0xb0c] ;  /* 0x00016180ff1877ac */ /* 0x000f220008000800 */
[----:B------:R-:W4:Y:S01]  /*1190*/  LDCU UR4, c[0x0][0xb20] ;  /* 0x00016400ff0477ac */ /* 0x000f220008000800 */
[----:B------:R-:W4:Y:S01]  /*11a0*/  LDCU.64 UR8, c[0x0][0xb28] ;  /* 0x00016500ff0877ac */ /* 0x000f220008000a00 */
[----:B-1----:R-:W-:Y:S02]  /*11b0*/  UISETP.NE.AND UP0, UPT, UR14, 0x1, UPT ;  /* 0x000000010e00788c */ /* 0x002fe4000bf05270 */
[----:B---3--:R-:W-:Y:S02]  /*11c0*/  UIMAD.WIDE.U32 UR10, UR5, UR15, URZ ;  /* 0x0000000f050a72a5 */ /* 0x008fe4000f8e00ff */
[----:B--2---:R-:W-:-:S02]  /*11d0*/  UIMAD.WIDE.U32 UR18, UR6, UR12, URZ ;  /* 0x0000000c061272a5 */ /* 0x004fc4000f8e00ff */
[----:B----4-:R-:W-:Y:S02]  /*11e0*/  UISETP.NE.AND UP1, UPT, UR24, 0x1, UPT ;  /* 0x000000011800788c */ /* 0x010fe4000bf25270 */
[----:B------:R-:W-:Y:S01]  /*11f0*/  UISETP.NE.AND UP2, UPT, UR23, 0x1, UPT ;  /* 0x000000011700788c */ /* 0x000fe2000bf45270 */
[----:B------:R-:W-:Y:S02]  /*1200*/  UMOV UR10, UR11 ;  /* 0x0000000b000a7c82 */ /* 0x000fe40008000000 */
[----:B------:R-:W-:Y:S01]  /*1210*/  UMOV UR18, UR19 ;  /* 0x0000001300127c82 */ /* 0x000fe20008000000 */
[----:B------:R-:W-:Y:S02]  /*1220*/  @UP0 USHF.R.U32.HI UR5, URZ, UR4, UR10 ;  /* 0x00000004ff050299 */ /* 0x000fe4000801160a */
[----:B------:R-:W-:Y:S02]  /*1230*/  UIMAD.WIDE.U32 UR20, UR26, UR15, URZ ;  /* 0x0000000f1a1472a5 */ /* 0x000fe4000f8e00ff */
[----:B------:R-:W-:-:S02]  /*1240*/  UIMAD.WIDE.U32 UR10, UR5, UR8, URZ ;  /* 0x00000008050a72a5 */ /* 0x000fc4000f8e00ff */
[----:B------:R-:W-:Y:S02]  /*1250*/  @UP1 USHF.R.U32.HI UR6, URZ, UR13, UR18 ;  /* 0x0000000dff061299 */ /* 0x000fe40008011612 */
[----:B------:R-:W-:Y:S02]  /*1260*/  UIMAD.WIDE.U32 UR16, UR25, UR12, URZ ;  /* 0x0000000c191072a5 */ /* 0x000fe4000f8e00ff */
[----:B------:R-:W-:Y:S01]  /*1270*/  UIMAD.WIDE.U32 UR18, UR6, UR8, URZ ;  /* 0x00000008061272a5 */ /* 0x000fe2000f8e00ff */
[----:B------:R-:W-:Y:S01]  /*1280*/  UMOV UR20, UR21 ;  /* 0x0000001500147c82 */ /* 0x000fe20008000000 */
[----:B------:R-:W-:Y:S01]  /*1290*/  UMOV UR10, UR11 ;  /* 0x0000000b000a7c82 */ /* 0x000fe20008000000 */
[----:B------:R-:W-:Y:S02]  /*12a0*/  USHF.R.U32.HI UR20, URZ, UR4, UR20 ;  /* 0x00000004ff147299 */ /* 0x000fe40008011614 */
[----:B------:R-:W-:Y:S02]  /*12b0*/  @UP2 USHF.R.U32.HI UR5, URZ, UR9, UR10 ;  /* 0x00000009ff052299 */ /* 0x000fe4000801160a */
[----:B------:R-:W-:Y:S01]  /*12c0*/  UMOV UR7, UR19 ;  /* 0x0000001300077c82 */ /* 0x000fe20008000000 */
[----:B------:R-:W-:Y:S01]  /*12d0*/  UMOV UR16, UR17 ;  /* 0x0000001100107c82 */ /* 0x000fe20008000000 */
[----:B------:R-:W-:-:S02]  /*12e0*/  @UP2 USHF.R.U32.HI UR6, URZ, UR9, UR7 ;  /* 0x00000009ff062299 */ /* 0x000fc40008011607 */
[----:B------:R-:W-:Y:S02]  /*12f0*/  USHF.R.U32.HI UR13, URZ, UR13, UR16 ;  /* 0x0000000dff0d7299 */ /* 0x000fe40008011610 */
[----:B------:R-:W-:Y:S02]  /*1300*/  USEL UR4, UR26, UR20, !UP0 ;  /* 0x000000141a047287 */ /* 0x000fe4000c000000 */
[----:B------:R-:W-:Y:S02]  /*1310*/  UIMAD UR7, UR5, UR23, URZ ;  /* 0x00000017050772a4 */ /* 0x000fe4000f8e02ff */
[----:B------:R-:W-:Y:S02]  /*1320*/  USEL UR5, UR25, UR13, !UP1 ;  /* 0x0000000d19057287 */ /* 0x000fe4000c800000 */
[----:B------:R-:W-:Y:S02]  /*1330*/  UIMAD UR12, UR6, UR23, URZ ;  /* 0x00000017060c72a4 */ /* 0x000fe4000f8e02ff */
[----:B------:R-:W-:-:S02]  /*1340*/  UISETP.GE.AND UP0, UPT, UR4, UR7, UPT ;  /* 0x000000070400728c */ /* 0x000fc4000bf06270 */
[----:B------:R-:W-:Y:S02]  /*1350*/  UIMAD.WIDE.U32 UR10, UR4, UR8, URZ ;  /* 0x00000008040a72a5 */ /* 0x000fe4000f8e00ff */
[----:B------:R-:W-:Y:S02]  /*1360*/  UISETP.GE.OR UP0, UPT, UR5, UR12, UP0 ;  /* 0x0000000c0500728c */ /* 0x000fe40008706670 */
[----:B------:R-:W-:Y:S02]  /*1370*/  UIMAD.WIDE.U32 UR12, UR5, UR8, URZ ;  /* 0x00000008050c72a5 */ /* 0x000fe4000f8e00ff */
[----:B------:R-:W-:Y:S01]  /*1380*/  UIADD3 UR10, UPT, UPT, -UR4, URZ, URZ ;  /* 0x000000ff040a7290 */ /* 0x000fe2000fffe1ff */
[----:B------:R-:W-:Y:S01]  /*1390*/  UMOV UR8, UR11 ;  /* 0x0000000b00087c82 */ /* 0x000fe20008000000 */
[----:B------:R-:W-:Y:S02]  /*13a0*/  UIADD3 UR11, UPT, UPT, -UR5, URZ, URZ ;  /* 0x000000ff050b7290 */ /* 0x000fe4000fffe1ff */
[----:B------:R-:W-:-:S03]  /*13b0*/  USHF.R.U32.HI UR8, URZ, UR9, UR8 ;  /* 0x00000009ff087299 */ /* 0x000fc60008011608 */
[----:B------:R-:W-:Y:S01]  /*13c0*/  @!UP0 UMOV UR7, UR13 ;  /* 0x0000000d00078c82 */ /* 0x000fe20008000000 */
[----:B------:R-:W-:Y:S02]  /*13d0*/  UIMAD UR26, UR14, UR10, UR26 ;  /* 0x0000000a0e1a72a4 */ /* 0x000fe4000f8e021a */
[----:B------:R-:W-:Y:S02]  /*13e0*/  USEL UR8, UR4, UR8, !UP2 ;  /* 0x0000000804087287 */ /* 0x000fe4000d000000 */
[----:B------:R-:W-:Y:S02]  /*13f0*/  @!UP0 USHF.R.U32.HI UR7, URZ, UR9, UR7 ;  /* 0x00000009ff078299 */ /* 0x000fe40008011607 */
[----:B------:R-:W-:Y:S02]  /*1400*/  UIADD3 UR9, UPT, UPT, -UR8, URZ, URZ ;  /* 0x000000ff08097290 */ /* 0x000fe4000fffe1ff */
[----:B------:R-:W-:Y:S02]  /*1410*/  @!UP0 USEL UR7, UR5, UR7, !UP2 ;  /* 0x0000000705078287 */ /* 0x000fe4000d000000 */
[----:B------:R-:W-:-:S02]  /*1420*/  UIMAD UR9, UR23, UR9, UR4 ;  /* 0x00000009170972a4 */ /* 0x000fc4000f8e0204 */
[----:B------:R-:W-:Y:S02]  /*1430*/  @!UP0 UIADD3 UR8, UPT, UPT, UR8, -UR7, URZ ;  /* 0x8000000708088290 */ /* 0x000fe4000fffe0ff */
[----:B------:R-:W-:Y:S02]  /*1440*/  @!UP0 UIMAD UR6, UR9, UR6, UR7 ;  /* 0x00000006090682a4 */ /* 0x000fe4000f8e0207 */
[----:B------:R-:W-:Y:S02]  /*1450*/  @!UP0 UIMAD UR4, UR8, UR23, UR5 ;  /* 0x00000017080482a4 */ /* 0x000fe4000f8e0205 */
[----:B------:R-:W-:Y:S02]  /*1460*/  UIMAD UR25, UR24, UR11, UR25 ;  /* 0x0000000b181972a4 */ /* 0x000fe4000f8e0219 */
[----:B------:R-:W-:Y:S01]  /*1470*/  UIMAD UR26, UR4, UR14, UR26 ;  /* 0x0000000e041a72a4 */ /* 0x000fe2000f8e021a */
[----:B------:R-:W-:Y:S02]  /*1480*/  @!UP0 UMOV UR5, UR6 ;  /* 0x0000000600058c82 */ /* 0x000fe40008000000 */
[----:B------:R-:W-:-:S12]  /*1490*/  UIMAD UR25, UR5, UR24, UR25 ;  /* 0x00000018051972a4 */ /* 0x000fd8000f8e0219 */
.L_x_18:
[----:B------:R-:W-:Y:S02]  /*14a0*/  UISETP.NE.AND UP1, UPT, UR27, 0x1, UPT ;  /* 0x000000011b00788c */ /* 0x000fe4000bf25270 */
[----:B------:R-:W-:Y:S02]  /*14b0*/  UISETP.NE.AND UP0, UPT, UR22, 0x2, UPT ;  /* 0x000000021600788c */ /* 0x000fe4000bf05270 */
[----:B------:R-:W-:-:S05]  /*14c0*/  ULOP3.LUT UR29, UR29, 0x1000, URZ, 0xc0, !UPT ;  /* 0x000010001d1d7892 */ /* 0x000fca000f8ec0ff */
[----:B------:R-:W-:Y:S07]  /*14d0*/  BRA.U UP1, `(.L_x_19) ;  /* 0x0000000101447547 */ /* 0x000fee000b800000 */
[----:B------:R-:W1:Y:S01]  /*14e0*/  LDCU.128 UR8, c[0x0][0xb10] ;  /* 0x00016200ff0877ac */ /* 0x000e620008000c00 */
[----:B------:R-:W2:Y:S01]  /*14f0*/  LDCU UR12, c[0x0][0xb0c] ;  /* 0x00016180ff0c77ac */ /* 0x000ea20008000800 */
[----:B------:R-:W3:Y:S01]  /*1500*/  LDCU UR13, c[0x0][0xb20] ;  /* 0x00016400ff0d77ac */ /* 0x000ee20008000800 */
[----:B-1----:R-:W-:Y:S02]  /*1510*/  UIMAD.WIDE.U32 UR6, UR25, UR8, URZ ;  /* 0x00000008190672a5 */ /* 0x002fe4000f8e00ff */
[----:B------:R-:W-:Y:S02]  /*1520*/  UIMAD.WIDE.U32 UR4, UR26, UR11, URZ ;  /* 0x0000000b1a0472a5 */ /* 0x000fe4000f8e00ff */
[----:B--2---:R-:W-:Y:S02]  /*1530*/  UISETP.NE.AND UP2, UPT, UR12, 0x1, UPT ;  /* 0x000000010c00788c */ /* 0x004fe4000bf45270 */
[----:B------:R-:W-:Y:S01]  /*1540*/  UISETP.NE.AND UP1, UPT, UR10, 0x1, UPT ;  /* 0x000000010a00788c */ /* 0x000fe2000bf25270 */
[----:B------:R-:W-:-:S02]  /*1550*/  UMOV UR6, UR7 ;  /* 0x0000000700067c82 */ /* 0x000fc40008000000 */
[----:B------:R-:W-:Y:S01]  /*1560*/  UMOV UR4, UR5 ;  /* 0x0000000500047c82 */ /* 0x000fe20008000000 */
[----:B------:R-:W-:Y:S02]  /*1570*/  USHF.R.U32.HI UR6, URZ, UR9, UR6 ;  /* 0x00000009ff067299 */ /* 0x000fe40008011606 */
[----:B---3--:R-:W-:Y:S02]  /*1580*/  USHF.R.U32.HI UR4, URZ, UR13, UR4 ;  /* 0x0000000dff047299 */ /* 0x008fe40008011604 */
[----:B------:R-:W-:Y:S02]  /*1590*/  USEL UR5, UR25, UR6, !UP2 ;  /* 0x0000000619057287 */ /* 0x000fe4000d000000 */
[----:B------:R-:W-:-:S04]  /*15a0*/  USEL UR4, UR26, UR4, !UP1 ;  /* 0x000000041a047287 */ /* 0x000fc8000c800000 */
[----:B------:R-:W-:Y:S02]  /*15b0*/  UIADD3 UR6, UPT, UPT, UR5, -UR4, URZ ;  /* 0x8000000405067290 */ /* 0x000fe4000fffe0ff */
[----:B------:R-:W-:Y:S02]  /*15c0*/  UIADD3 UR4, UPT, UPT, -UR5, UR4, URZ ;  /* 0x0000000405047290 */ /* 0x000fe4000fffe1ff */
[----:B------:R-:W-:Y:S02]  /*15d0*/  UIMAD UR26, UR6, UR10, UR26 ;  /* 0x0000000a061a72a4 */ /* 0x000fe4000f8e021a */
[----:B------:R-:W-:-:S12]  /*15e0*/  UIMAD UR25, UR4, UR12, UR25 ;  /* 0x0000000c041972a4 */ /* 0x000fd8000f8e0219 */
.L_x_19:
[----:B------:R-:W-:Y:S05]  /*15f0*/  BRA.U !UP5, `(.L_x_20) ;  /* 0x000000010d0c7547 */ /* 0x000fea000b800000 */
[----:B------:R-:W-:Y:S01]  /*1600*/  UCGABAR_WAIT ;  /* 0x0000000000007dc7 */ /* 0x000fe20008000000 */
[----:B------:R-:W-:Y:S01]  /*1610*/  CCTL.IVALL ;  /* 0x00000000ff00798f */ /* 0x000fe20002000000 */
[----:B------:R-:W-:Y:S05]  /*1620*/  BRA `(.L_x_21) ;  /* 0x0000000000047947 */ /* 0x000fea0003800000 */
.L_x_20:
[----:B------:R-:W-:Y:S06]  /*1630*/  BAR.SYNC.DEFER_BLOCKING 0x0 ;  /* 0x0000000000007b1d */ /* 0x000fec0000010000 */
.L_x_21:
[----:B------:R-:W-:Y:S05]  /*1640*/  BRA.U UP0, `(.L_x_22) ;  /* 0x00000015002c7547 */ /* 0x000fea000b800000 */
[----:B------:R-:W1:Y:S01]  /*1650*/  LDCU UR6, c[0x0][0x38c] ;  /* 0x00007180ff0677ac */ /* 0x000e620008000800 */
[----:B------:R-:W-:Y:S01]  /*1660*/  PLOP3.LUT P1, PT, PT, PT, UP3, 0x80, 0x8 ;  /* 0x000000000008781c */ /* 0x000fe20003f2f038 */
[----:B------:R-:W-:Y:S01]  /*1670*/  IMAD.MOV.U32 R12, RZ, RZ, 0x1 ;  /* 0x00000001ff0c7424 */ /* 0x000fe200078e00ff */
[----:B------:R-:W-:Y:S01]  /*1680*/  ISETP.EQ.OR P2, PT, R0, RZ, P3 ;  /* 0x000000ff0000720c */ /* 0x000fe20001f42670 */
[----:B------:R-:W-:Y:S01]  /*1690*/  UISETP.NE.AND UP1, UPT, UR22, URZ, UPT ;  /* 0x000000ff1600728c */ /* 0x000fe2000bf25270 */
[----:B------:R-:W-:Y:S02]  /*16a0*/  PLOP3.LUT P1, PT, P1, PT, PT, 0x8, 0x80 ;  /* 0x000000000080781c */ /* 0x000fe40000f2e170 */
[----:B------:R-:W-:Y:S01]  /*16b0*/  CS2R R10, SRZ ;  /* 0x00000000000a7805 */ /* 0x000fe2000001ff00 */
[----:B------:R-:W-:Y:S01]  /*16c0*/  IMAD.MOV.U32 R9, RZ, RZ, RZ ;  /* 0x000000ffff097224 */ /* 0x000fe200078e00ff */
[----:B------:R-:W2:Y:S01]  /*16d0*/  LDCU UR45, c[0x0][0x370] ;  /* 0x00006e00ff2d77ac */ /* 0x000ea20008000800 */
[----:B------:R-:W-:Y:S01]  /*16e0*/  IMAD.MOV.U32 R8, RZ, RZ, 0x1 ;  /* 0x00000001ff087424 */ /* 0x000fe200078e00ff */
[----:B------:R-:W3:Y:S01]  /*16f0*/  LDCU.64 UR40, c[0x0][0x348] ;  /* 0x00006900ff2877ac */ /* 0x000ee20008000a00 */
[----:B------:R-:W-:-:S02]  /*1700*/  USHF.R.U32.HI UR49, URZ, 0x6, UR29 ;  /* 0x00000006ff317899 */ /* 0x000fc4000801161d */
[----:B-1----:R-:W-:Y:S02]  /*1710*/  UIADD3 UR5, UPT, UPT, UR6, 0x7f, URZ ;  /* 0x0000007f06057890 */ /* 0x002fe4000fffe0ff */
[----:B------:R-:W-:Y:S02]  /*1720*/  UIADD3 UR50, UPT, UPT, UR6, 0xfe, URZ ;  /* 0x000000fe06327890 */ /* 0x000fe4000fffe0ff */
[----:B------:R-:W-:Y:S01]  /*1730*/  USHF.R.S32.HI UR4, URZ, 0x1f, UR5 ;  /* 0x0000001fff047899 */ /* 0x000fe20008011405 */
[----:B------:R-:W1:Y:S03]  /*1740*/  LDCU UR44, c[0x0][0x374] ;  /* 0x00006e80ff2c77ac */ /* 0x000e660008000800 */
[----:B------:R-:W-:Y:S02]  /*1750*/  ULEA.HI UR4, UR4, UR5, URZ, 0x7 ;  /* 0x0000000504047291 */ /* 0x000fe4000f8f38ff */
[----:B------:R-:W-:-:S02]  /*1760*/  USEL UR31, UR37, 0x2, UP1 ;  /* 0x00000002251f7887 */ /* 0x000fc40008800000 */
[----:B------:R-:W-:Y:S02]  /*1770*/  USHF.R.S32.HI UR47, URZ, 0x7, UR4 ;  /* 0x00000007ff2f7899 */ /* 0x000fe40008011404 */
[----:B------:R-:W-:Y:S02]  /*1780*/  UIADD3 UR4, UPT, UPT, UR6, -0x1, URZ ;  /* 0xffffffff06047890 */ /* 0x000fe4000fffe0ff */
[----:B------:R-:W-:Y:S02]  /*1790*/  UISETP.LT.U32.AND UP0, UPT, UR47, 0x4, UPT ;  /* 0x000000042f00788c */ /* 0x000fe4000bf01070 */
[----:B------:R-:W-:Y:S02]  /*17a0*/  UISETP.GE.U32.AND UP2, UPT, UR4, -0xff, UPT ;  /* 0xffffff010400788c */ /* 0x000fe4000bf46070 */
[----:B------:R-:W-:Y:S01]  /*17b0*/  USEL UR46, UR47, 0x4, UP0 ;  /* 0x000000042f2e7887 */ /* 0x000fe20008000000 */
[----:B------:R-:W-:-:S03]  /*17c0*/  UMOV UR23, URZ ;  /* 0x000000ff00177c82 */ /* 0x000fc60008000000 */
[----:B------:R-:W-:Y:S02]  /*17d0*/  UIADD3 UR30, UPT, UPT, UR46, -0x1, URZ ;  /* 0xffffffff2e1e7890 */ /* 0x000fe4000fffe0ff */
[----:B------:R-:W-:-:S03]  /*17e0*/  UIADD3 UR48, UPT, UPT, UR47, -UR46, URZ ;  /* 0x8000002e2f307290 */ /* 0x000fc6000fffe0ff */
[----:B------:R-:W-:-:S04]  /*17f0*/  @UP2 UIADD3 UR30, UPT, UPT, UR46, URZ, URZ ;  /* 0x000000ff2e1e2290 */ /* 0x000fc8000fffe0ff */
[----:B-123--:R-:W-:-:S12]  /*1800*/  UIADD3 UR30, UPT, UPT, UR30, 0x1, URZ ;  /* 0x000000011e1e7890 */ /* 0x00efd8000fffe0ff */
.L_x_42:
[----:B------:R-:W-:Y:S01]  /*1810*/  UISETP.NE.AND UP0, UPT, UR54, URZ, UPT ;  /* 0x000000ff3600728c */ /* 0x000fe2000bf05270 */
[----:B-1----:R-:W1:Y:S08]  /*1820*/  S2UR UR54, SR_CgaCtaId ;  /* 0x00000000003679c3 */ /* 0x002e700000008800 */
[----:B------:R-:W-:Y:S05]  /*1830*/  BRA.U UP0, `(.L_x_23) ;  /* 0x0000000100347547 */ /* 0x000fea000b800000 */
[----:B------:R-:W2:Y:S01]  /*1840*/  S2R R0, SR_CgaCtaId ;  /* 0x0000000000007919 */ /* 0x000ea20000008800 */
[----:B------:R-:W-:Y:S02]  /*1850*/  MOV R3, 0x400 ;  /* 0x0000040000037802 */ /* 0x000fe40000000f00 */
[----:B------:R-:W-:Y:S02]  /*1860*/  SHF.L.U32 R2, R8, 0x1f, RZ ;  /* 0x0000001f08027819 */ /* 0x000fe400000006ff */
[----:B--2---:R-:W-:-:S05]  /*1870*/  LEA R0, R0, R3, 0x18 ;  /* 0x0000000300007211 */ /* 0x004fca00078ec0ff */
[----:B------:R-:W-:-:S04]  /*1880*/  IMAD R3, R9, 0x8, R0 ;  /* 0x0000000809037824 */ /* 0x000fc800078e0200 */
[----:B------:R-:W2:Y:S02]  /*1890*/  SYNCS.PHASECHK.TRANS64.TRYWAIT P0, [R3+URZ+0xf0], R2 ;  /* 0x0000f002030075a7 */ /* 0x000ea400080011ff */
[----:B--2---:R-:W-:Y:S05]  /*18a0*/  @!P0 BRA `(.L_x_24) ;  /* 0x0000006400b48947 */ /* 0x004fea0003800000 */
.L_x_122:
[----:B------:R-:W-:Y:S01]  /*18b0*/  VIADD R9, R9, 0x1 ;  /* 0x0000000109097836 */ /* 0x000fe20000000000 */
[----:B------:R2:W-:Y:S04]  /*18c0*/  SYNCS.ARRIVE.TRANS64.A1T0 RZ, [R3+URZ+0xe0], RZ ;  /* 0x0000e0ff03ff79a7 */ /* 0x0005e800081000ff */
[----:B------:R-:W-:-:S04]  /*18d0*/  ISETP.NE.AND P0, PT, R9, 0x2, PT ;  /* 0x000000020900780c */ /* 0x000fc80003f05270 */
[----:B------:R-:W-:Y:S02]  /*18e0*/  SEL R9, R9, RZ, P0 ;  /* 0x000000ff09097207 */ /* 0x000fe40000000000 */
[----:B--2---:R-:W-:-:S04]  /*18f0*/  SEL R3, RZ, 0x1, P0 ;  /* 0x00000001ff037807 */ /* 0x004fc80000000000 */
[----:B------:R-:W-:-:S07]  /*1900*/  LOP3.LUT R8, R8, R3, RZ, 0x3c, !PT ;  /* 0x0000000308087212 */ /* 0x000fce00078e3cff */
.L_x_23:
[----:B------:R-:W-:Y:S01]  /*1910*/  UMOV UR21, 0x400 ;  /* 0x0000040000157882 */ /* 0x000fe20000000000 */
[----:B------:R-:W-:Y:S01]  /*1920*/  SHF.L.U32 R0, R12, 0x1f, RZ ;  /* 0x0000001f0c007819 */ /* 0x000fe200000006ff */
[----:B-1----:R-:W-:Y:S02]  /*1930*/  ULEA UR21, UR54, UR21, 0x18 ;  /* 0x0000001536157291 */ /* 0x002fe4000f8ec0ff */
[----:B------:R-:W-:Y:S02]  /*1940*/  UISETP.GE.U32.AND UP0, UPT, UR50, 0xff, UPT ;  /* 0x000000ff3200788c */ /* 0x000fe4000bf06070 */
[----:B------:R-:W-:Y:S02]  /*1950*/  ULEA UR4, UR23, UR21, 0x3 ;  /* 0x0000001517047291 */ /* 0x000fe4000f8e18ff */
[----:B------:R-:W-:Y:S02]  /*1960*/  USHF.L.U32 UR19, UR26, 0x6, URZ ;  /* 0x000000061a137899 */ /* 0x000fe400080006ff */
[----:B------:R-:W-:Y:S01]  /*1970*/  ULEA UR35, UR25, UR49, 0x7 ;  /* 0x0000003119237291 */ /* 0x000fe2000f8e38ff */
[----:B------:R-:W-:-:S04]  /*1980*/  UMOV UR13, URZ ;  /* 0x000000ff000d7c82 */ /* 0x000fc80008000000 */
[----:B------:R1:W2:Y:S01]  /*1990*/  SYNCS.PHASECHK.TRANS64.TRYWAIT P0, [UR4+0x20], R0 ;  /* 0x00002000ff0075a7 */ /* 0x0002a20008001104 */
[----:B------:R-:W-:Y:S06]  /*19a0*/  BRA.U !UP0, `(.L_x_25) ;  /* 0x0000000108f47547 */ /* 0x000fec000b800000 */
[----:B------:R-:W-:Y:S01]  /*19b0*/  UMOV UR22, URZ ;  /* 0x000000ff00167c82 */ /* 0x000fe20008000000 */
[----:B------:R-:W-:-:S05]  /*19c0*/  UMOV UR4, UR23 ;  /* 0x0000001700047c82 */ /* 0x000fca0008000000 */
.L_x_31:
[----:B------:R-:W-:Y:S01]  /*19d0*/  ULEA UR33, UR4, UR21, 0x3 ;  /* 0x0000001504217291 */ /* 0x000fe2000f8e18ff */
[----:B--2---:R-:W-:Y:S01]  /*19e0*/  @!P3 MOV R2, 0xc000 ;  /* 0x0000c0000002b802 */ /* 0x004fe20000000f00 */
[----:B--2-4-:R-:W-:Y:S10]  /*19f0*/  @P0 BRA `(.L_x_26) ;  /* 0x00000000000c0947 */ /* 0x014ff40003800000 */
[----:B------:R-:W-:-:S04]  /*1a00*/  SHF.L.U32 R3, R12, 0x1f, RZ ;  /* 0x0000001f0c037819 */ /* 0x000fc800000006ff */
[----:B------:R-:W2:Y:S02]  /*1a10*/  SYNCS.PHASECHK.TRANS64.TRYWAIT P0, [UR33+0x20], R3 ;  /* 0x00002003ff0075a7 */ /* 0x000ea40008001121 */
[----:B--2---:R-:W-:Y:S05]  /*1a20*/  @!P0 BRA `(.L_x_27) ;  /* 0x0000006400688947 */ /* 0x004fea0003800000 */
.L_x_26:
[----:B------:R2:W-:Y:S01]  /*1a30*/  @!P3 SYNCS.ARRIVE.TRANS64 RZ, [UR33], R2 ;  /* 0x00000002ffffb9a7 */ /* 0x0005e20008000021 */
[----:B------:R-:W-:-:S04]  /*1a40*/  ULOP3.LUT UR5, UR31, 0x2, URZ, 0xfc, !UPT ;  /* 0x000000021f057892 */ /* 0x000fc8000f8efcff */
[----:B------:R-:W-:-:S09]  /*1a50*/  UISETP.NE.AND UP0, UPT, UR5, 0x2, UPT ;  /* 0x000000020500788c */ /* 0x000fd2000bf05270 */
[----:B------:R-:W-:Y:S05]  /*1a60*/  BRA.U UP0, `(.L_x_28) ;  /* 0x0000000100047547 */ /* 0x000fea000b800000 */
[----:B------:R-:W-:Y:S05]  /*1a70*/  BPT.TRAP 0x1 ;  /* 0x000000040000795c */ /* 0x000fea0000300000 */
.L_x_28:
[----:B------:R-:W-:Y:S04]  /*1a80*/  BSSY.RECONVERGENT B0, `(.L_x_29) ;  /* 0x0000003000007945 */ /* 0x000fe80003800200 */
[----:B------:R-:W-:Y:S05]  /*1a90*/  @P2 BRA `(.L_x_30) ;  /* 0x0000000000042947 */ /* 0x000fea0003800000 */
[----:B------:R-:W-:Y:S05]  /*1aa0*/  BPT.TRAP 0x1 ;  /* 0x000000040000795c */ /* 0x000fea0000300000 */
.L_x_30:
[----:B------:R-:W-:Y:S05]  /*1ab0*/  BSYNC.RECONVERGENT B0 ;  /* 0x0000000000007941 */ /* 0x000fea0003800200 */
.L_x_29:
[----:B------:R-:W-:Y:S02]  /*1ac0*/  UIADD3 UR5, UPT, UPT, UR4, 0x1, URZ ;  /* 0x0000000104057890 */ /* 0x000fe4000fffe0ff */
[----:B------:R-:W-:Y:S02]  /*1ad0*/  USHF.L.U32 UR4, UR4, 0xe, URZ ;  /* 0x0000000e04047899 */ /* 0x000fe400080006ff */
[----:B------:R-:W-:Y:S02]  /*1ae0*/  UISETP.NE.AND UP0, UPT, UR5, 0x4, UPT ;  /* 0x000000040500788c */ /* 0x000fe4000bf05270 */
[----:B------:R-:W-:Y:S02]  /*1af0*/  ULOP3.LUT UR24, UR4, UR29, URZ, 0xfc, !UPT ;  /* 0x0000001d04187292 */ /* 0x000fe4000f8efcff */
[----:B------:R-:W-:Y:S02]  /*1b00*/  USEL UR6, URZ, 0x1, UP0 ;  /* 0x00000001ff067887 */ /* 0x000fe40008000000 */
[----:B------:R-:W-:-:S02]  /*1b10*/  USEL UR23, UR5, URZ, UP0 ;  /* 0x000000ff05177287 */ /* 0x000fc40008000000 */
[----:B------:R-:W-:Y:S02]  /*1b20*/  ULEA UR24, UR24, UR21, 0x1 ;  /* 0x0000001518187291 */ /* 0x000fe4000f8e08ff */
[----:B------:R-:W-:Y:S01]  /*1b30*/  LOP3.LUT R12, R12, UR6, RZ, 0x3c, !PT ;  /* 0x000000060c0c7c12 */ /* 0x000fe2000f8e3cff */
[----:B------:R-:W-:Y:S02]  /*1b40*/  UIADD3 UR6, UP1, UPT, UR40, 0x80, URZ ;  /* 0x0000008028067890 */ /* 0x000fe4000ff3e0ff */
[----:B------:R-:W-:Y:S01]  /*1b50*/  ULEA UR5, UR23, UR21, 0x3 ;  /* 0x0000001517057291 */ /* 0x000fe2000f8e18ff */
[----:B-1----:R-:W-:Y:S01]  /*1b60*/  SHF.L.U32 R0, R12, 0x1f, RZ ;  /* 0x0000001f0c007819 */ /* 0x002fe200000006ff */
[----:B------:R-:W-:Y:S02]  /*1b70*/  USHF.L.U32 UR34, UR22, 0x7, URZ ;  /* 0x0000000716227899 */ /* 0x000fe400080006ff */
[----:B------:R-:W-:Y:S02]  /*1b80*/  UIADD3 UR14, UP0, UPT, UR40, 0x180, URZ ;  /* 0x00000180280e7890 */ /* 0x000fe4000ff1e0ff */
[----:B------:R-:W-:-:S02]  /*1b90*/  UIADD3 UR4, UPT, UPT, UR21, UR4, URZ ;  /* 0x0000000415047290 */ /* 0x000fc4000fffe0ff */
[----:B------:R-:W-:Y:S01]  /*1ba0*/  UIADD3.X UR7, UPT, UPT, URZ, UR41, URZ, UP1, !UPT ;  /* 0x00000029ff077290 */ /* 0x000fe20008ffe4ff */
[----:B------:R3:W4:Y:S01]  /*1bb0*/  SYNCS.PHASECHK.TRANS64.TRYWAIT P0, [UR5+0x20], R0 ;  /* 0x00002000ff0075a7 */ /* 0x0007220008001105 */
[----:B------:R-:W-:Y:S02]  /*1bc0*/  UIADD3 UR32, UPT, UPT, UR24, 0x6400, URZ ;  /* 0x0000640018207890 */ /* 0x000fe4000fffe0ff */
[----:B------:R-:W-:Y:S02]  /*1bd0*/  UIADD3 UR26, UPT, UPT, UR34, 0x40, URZ ;  /* 0x00000040221a7890 */ /* 0x000fe4000fffe0ff */
[----:B------:R-:W-:Y:S02]  /*1be0*/  UIADD3 UR24, UPT, UPT, UR24, 0xa400, URZ ;  /* 0x0000a40018187890 */ /* 0x000fe4000fffe0ff */
[----:B------:R-:W-:Y:S02]  /*1bf0*/  UIADD3.X UR15, UPT, UPT, URZ, UR41, URZ, UP0, !UPT ;  /* 0x00000029ff0f7290 */ /* 0x000fe400087fe4ff */
[----:B------:R-:W-:-:S02]  /*1c00*/  UIADD3 UR16, UPT, UPT, UR4, 0x26400, URZ ;  /* 0x0002640004107890 */ /* 0x000fc4000fffe0ff */
[----:B------:R-:W-:Y:S01]  /*1c10*/  UIADD3 UR8, UPT, UPT, UR4, 0x28400, URZ ;  /* 0x0002840004087890 */ /* 0x000fe2000fffe0ff */
[----:B------:R-:W-:Y:S01]  /*1c20*/  UMOV UR5, 0x30000 ;  /* 0x0003000000057882 */ /* 0x000fe20000000000 */
[----:B------:R-:W-:Y:S01]  /*1c30*/  UMOV UR38, 0x0 ;  /* 0x0000000000267882 */ /* 0x000fe20000000000 */
[----:B------:R-:W-:Y:S01]  /*1c40*/  UMOV UR39, 0x10000000 ;  /* 0x1000000000277882 */ /* 0x000fe20000000000 */
[----:B------:R-:W-:Y:S01]  /*1c50*/  UMOV UR25, UR33 ;  /* 0x0000002100197c82 */ /* 0x000fe20008000000 */
[----:B------:R-:W-:Y:S01]  /*1c60*/  UMOV UR27, UR35 ;  /* 0x00000023001b7c82 */ /* 0x000fe20008000000 */
[----:B------:R-:W-:Y:S01]  /*1c70*/  UMOV UR28, UR36 ;  /* 0x00000024001c7c82 */ /* 0x000fe20008000000 */
[----:B------:R-:W-:Y:S01]  /*1c80*/  UMOV UR17, UR33 ;  /* 0x0000002100117c82 */ /* 0x000fe20008000000 */
[----:B------:R-:W-:Y:S01]  /*1c90*/  UMOV UR20, UR36 ;  /* 0x0000002400147c82 */ /* 0x000fe20008000000 */
[----:B------:R-:W-:Y:S01]  /*1ca0*/  UMOV UR18, UR34 ;  /* 0x0000002200127c82 */ /* 0x000fe20008000000 */
[----:B------:R3:W-:Y:S01]  /*1cb0*/  UTMALDG.3D.MULTICAST [UR32], [UR6], UR5, desc[UR38] ;  /* 0x00002620060073b4 */ /* 0x0007e20008011805 */
[----:B------:R-:W-:Y:S01]  /*1cc0*/  UMOV UR11, UR19 ;  /* 0x00000013000b7c82 */ /* 0x000fe20008000000 */
[----:B------:R-:W-:Y:S01]  /*1cd0*/  UMOV UR12, UR36 ;  /* 0x00000024000c7c82 */ /* 0x000fe20008000000 */
[----:B------:R-:W-:Y:S01]  /*1ce0*/  UMOV UR9, UR33 ;  /* 0x0000002100097c82 */ /* 0x000fe20008000000 */
[----:B------:R-:W-:Y:S01]  /*1cf0*/  UMOV UR10, UR26 ;  /* 0x0000001a000a7c82 */ /* 0x000fe20008000000 */
[----:B------:R-:W-:Y:S01]  /*1d00*/  UIADD3 UR22, UPT, UPT, UR22, 0x1, URZ ;  /* 0x0000000116167890 */ /* 0x000fe2000fffe0ff */
[----:B------:R-:W-:Y:S01]  /*1d10*/  UMOV UR13, UR30 ;  /* 0x0000001e000d7c82 */ /* 0x000fe20008000000 */
[----:B------:R3:W-:Y:S02]  /*1d20*/  UTMALDG.3D.MULTICAST [UR24], [UR6], UR5, desc[UR38] ;  /* 0x00002618060073b4 */ /* 0x0007e40008011805 */
[----:B------:R-:W-:Y:S01]  /*1d30*/  UISETP.NE.AND UP0, UPT, UR22, UR30, UPT ;  /* 0x0000001e1600728c */ /* 0x000fe2000bf05270 */
[----:B------:R-:W-:Y:S01]  /*1d40*/  UMOV UR4, UR23 ;  /* 0x0000001700047c82 */ /* 0x000fe20008000000 */
[----:B------:R3:W-:Y:S01]  /*1d50*/  UTMALDG.3D [UR16], [UR14], desc[UR38] ;  /* 0x000026100e0075b4 */ /* 0x0007e20008011000 */
[----:B------:R3:W-:Y:S06]  /*1d60*/  UTMALDG.3D [UR8], [UR14], desc[UR38] ;  /* 0x000026080e0075b4 */ /* 0x0007ec0008011000 */
[----:B---3--:R-:W-:Y:S05]  /*1d70*/  BRA.U UP0, `(.L_x_31) ;  /* 0xfffffffd00147547 */ /* 0x008fea000b83ffff */
.L_x_25:
[----:B------:R-:W-:Y:S01]  /*1d80*/  ULEA UR4, UR23, UR21, 0x3 ;  /* 0x0000001517047291 */ /* 0x000fe2000f8e18ff */
[----:B-1----:R-:W-:Y:S01]  /*1d90*/  SHF.L.U32 R0, R12, 0x1f, RZ ;  /* 0x0000001f0c007819 */ /* 0x002fe200000006ff */
[----:B------:R-:W-:Y:S01]  /*1da0*/  @!P1 SYNCS.ARRIVE.TRANS64.A1T0 RZ, [UR21+0x78], RZ ;  /* 0x000078ffffff99a7 */ /* 0x000fe20008100015 */
[----:B------:R-:W-:-:S06]  /*1db0*/  UISETP.GT.AND UP0, UPT, UR47, UR46, UPT ;  /* 0x0000002e2f00728c */ /* 0x000fcc000bf04270 */
[----:B--2-4-:R1:W2:Y:S03]  /*1dc0*/  SYNCS.PHASECHK.TRANS64.TRYWAIT P0, [UR4+0x20], R0 ;  /* 0x00002000ff0075a7 */ /* 0x0142a60008001104 */
[----:B------:R-:W-:Y:S05]  /*1dd0*/  BRA.U !UP0, `(.L_x_32) ;  /* 0x0000000108f07547 */ /* 0x000fea000b800000 */
[----:B------:R-:W-:Y:S01]  /*1de0*/  UIADD3 UR14, UPT, UPT, UR48, UR13, URZ ;  /* 0x0000000d300e7290 */ /* 0x000fe2000fffe0ff */
[----:B------:R-:W-:-:S11]  /*1df0*/  UMOV UR4, UR23 ;  /* 0x0000001700047c82 */ /* 0x000fd60008000000 */
.L_x_38:
[----:B------:R-:W-:Y:S01]  /*1e00*/  ULEA UR33, UR4, UR21, 0x3 ;  /* 0x0000001504217291 */ /* 0x000fe2000f8e18ff */
[----:B--2---:R-:W-:Y:S01]  /*1e10*/  @!P3 MOV R2, 0xc000 ;  /* 0x0000c0000002b802 */ /* 0x004fe20000000f00 */
[----:B--2-4-:R-:W-:Y:S10]  /*1e20*/  @P0 BRA `(.L_x_33) ;  /* 0x00000000000c0947 */ /* 0x014ff40003800000 */
[----:B------:R-:W-:-:S04]  /*1e30*/  SHF.L.U32 R3, R12, 0x1f, RZ ;  /* 0x0000001f0c037819 */ /* 0x000fc800000006ff */
[----:B------:R-:W2:Y:S02]  /*1e40*/  SYNCS.PHASECHK.TRANS64.TRYWAIT P0, [UR33+0x20], R3 ;  /* 0x00002003ff0075a7 */ /* 0x000ea40008001121 */
[----:B--2---:R-:W-:Y:S05]  /*1e50*/  @!P0 BRA `(.L_x_34) ;  /* 0x0000006000748947 */ /* 0x004fea0003800000 */
.L_x_33:
[----:B------:R2:W-:Y:S01]  /*1e60*/  @!P3 SYNCS.ARRIVE.TRANS64 RZ, [UR33], R2 ;  /* 0x00000002ffffb9a7 */ /* 0x0005e20008000021 */
[----:B------:R-:W-:-:S04]  /*1e70*/  ULOP3.LUT UR5, UR31, 0x2, URZ, 0xfc, !UPT ;  /* 0x000000021f057892 */ /* 0x000fc8000f8efcff */
[----:B------:R-:W-:-:S09]  /*1e80*/  UISETP.NE.AND UP0, UPT, UR5, 0x2, UPT ;  /* 0x000000020500788c */ /* 0x000fd2000bf05270 */
[----:B------:R-:W-:Y:S05]  /*1e90*/  BRA.U UP0, `(.L_x_35) ;  /* 0x0000000100047547 */ /* 0x000fea000b800000 */
[----:B------:R-:W-:Y:S05]  /*1ea0*/  BPT.TRAP 0x1 ;  /* 0x000000040000795c */ /* 0x000fea0000300000 */
.L_x_35:
[----:B------:R-:W-:Y:S04]  /*1eb0*/  BSSY.RECONVERGENT B0, `(.L_x_36) ;  /* 0x0000003000007945 */ /* 0x000fe80003800200 */
[----:B------:R-:W-:Y:S05]  /*1ec0*/  @P2 BRA `(.L_x_37) ;  /* 0x0000000000042947 */ /* 0x000fea0003800000 */
[----:B------:R-:W-:Y:S05]  /*1ed0*/  BPT.TRAP 0x1 ;  /* 0x000000040000795c */ /* 0x000fea0000300000 */
.L_x_37:
[----:B------:R-:W-:Y:S05]  /*1ee0*/  BSYNC.RECONVERGENT B0 ;  /* 0x0000000000007941 */ /* 0x000fea0003800200 */
.L_x_36:
[----:B------:R-:W-:Y:S02]  /*1ef0*/  UIADD3 UR5, UPT, UPT, UR4, 0x1, URZ ;  /* 0x0000000104057890 */ /* 0x000fe4000fffe0ff */
[----:B------:R-:W-:Y:S02]  /*1f00*/  USHF.L.U32 UR7, UR4, 0xe, URZ ;  /* 0x0000000e04077899 */ /* 0x000fe400080006ff */
[----:B------:R-:W-:Y:S02]  /*1f10*/  UISETP.NE.AND UP0, UPT, UR5, 0x4, UPT ;  /* 0x000000040500788c */ /* 0x000fe4000bf05270 */
[----:B------:R-:W-:Y:S02]  /*1f20*/  ULOP3.LUT UR24, UR7, UR29, URZ, 0xfc, !UPT ;  /* 0x0000001d07187292 */ /* 0x000fe4000f8efcff */
[----:B------:R-:W-:Y:S02]  /*1f30*/  USEL UR6, URZ, 0x1, UP0 ;  /* 0x00000001ff067887 */ /* 0x000fe40008000000 */
[----:B------:R-:W-:-:S02]  /*1f40*/  USEL UR23, UR5, URZ, UP0 ;  /* 0x000000ff05177287 */ /* 0x000fc40008000000 */
[----:B------:R-:W-:Y:S02]  /*1f50*/  UIADD3 UR4, UP1, UPT, UR40, 0x80, URZ ;  /* 0x0000008028047890 */ /* 0x000fe4000ff3e0ff */
[----:B------:R-:W-:Y:S01]  /*1f60*/  ULEA UR5, UR23, UR21, 0x3 ;  /* 0x0000001517057291 */ /* 0x000fe2000f8e18ff */
[----:B------:R-:W-:Y:S01]  /*1f70*/  LOP3.LUT R12, R12, UR6, RZ, 0x3c, !PT ;  /* 0x000000060c0c7c12 */ /* 0x000fe2000f8e3cff */
[----:B------:R-:W-:Y:S02]  /*1f80*/  ULEA UR24, UR24, UR21, 0x1 ;  /* 0x0000001518187291 */ /* 0x000fe4000f8e08ff */
[----:B------:R-:W-:Y:S01]  /*1f90*/  USHF.L.U32 UR34, UR13, 0x7, URZ ;  /* 0x000000070d227899 */ /* 0x000fe200080006ff */
[----:B-1----:R-:W-:Y:S01]  /*1fa0*/  SHF.L.U32 R0, R12, 0x1f, RZ ;  /* 0x0000001f0c007819 */ /* 0x002fe200000006ff */
[----:B------:R-:W-:Y:S02]  /*1fb0*/  UIADD3 UR6, UP0, UPT, UR40, 0x180, URZ ;  /* 0x0000018028067890 */ /* 0x000fe4000ff1e0ff */
[----:B------:R-:W-:Y:S01]  /*1fc0*/  UIADD3 UR8, UPT, UPT, UR21, UR7, URZ ;  /* 0x0000000715087290 */ /* 0x000fe2000fffe0ff */
[----:B------:R3:W4:Y:S01]  /*1fd0*/  SYNCS.PHASECHK.TRANS64.TRYWAIT P0, [UR5+0x20], R0 ;  /* 0x00002000ff0075a7 */ /* 0x0007220008001105 */
[----:B------:R-:W-:-:S02]  /*1fe0*/  UIADD3.X UR5, UPT, UPT, URZ, UR41, URZ, UP1, !UPT ;  /* 0x00000029ff057290 */ /* 0x000fc40008ffe4ff */
[----:B------:R-:W-:Y:S02]  /*1ff0*/  UIADD3 UR32, UPT, UPT, UR24, 0x6400, URZ ;  /* 0x0000640018207890 */ /* 0x000fe4000fffe0ff */
[----:B------:R-:W-:Y:S02]  /*2000*/  UIADD3 UR26, UPT, UPT, UR34, 0x40, URZ ;  /* 0x00000040221a7890 */ /* 0x000fe4000fffe0ff */
[----:B------:R-:W-:Y:S02]  /*2010*/  UIADD3 UR24, UPT, UPT, UR24, 0xa400, URZ ;  /* 0x0000a40018187890 */ /* 0x000fe4000fffe0ff */
[----:B------:R-:W-:Y:S02]  /*2020*/  UIADD3.X UR7, UPT, UPT, URZ, UR41, URZ, UP0, !UPT ;  /* 0x00000029ff077290 */ /* 0x000fe400087fe4ff */
[----:B------:R-:W-:Y:S02]  /*2030*/  UIADD3 UR16, UPT, UPT, UR8, 0x26400, URZ ;  /* 0x0002640008107890 */ /* 0x000fe4000fffe0ff */
[----:B------:R-:W-:Y:S01]  /*2040*/  UIADD3 UR8, UPT, UPT, UR8, 0x28400, URZ ;  /* 0x0002840008087890 */ /* 0x000fe2000fffe0ff */
[----:B------:R-:W-:Y:S01]  /*2050*/  UMOV UR10, 0x30000 ;  /* 0x00030000000a7882 */ /* 0x000fe20000000000 */
[----:B------:R-:W-:Y:S01]  /*2060*/  UMOV UR38, 0x0 ;  /* 0x0000000000267882 */ /* 0x000fe20000000000 */
[----:B------:R-:W-:Y:S01]  /*2070*/  UMOV UR39, 0x10000000 ;  /* 0x1000000000277882 */ /* 0x000fe20000000000 */
[----:B------:R-:W-:Y:S01]  /*2080*/  UMOV UR25, UR33 ;  /* 0x0000002100197c82 */ /* 0x000fe20008000000 */
[----:B------:R-:W-:Y:S01]  /*2090*/  UMOV UR27, UR35 ;  /* 0x00000023001b7c82 */ /* 0x000fe20008000000 */
[----:B------:R-:W-:Y:S01]  /*20a0*/  UMOV UR28, UR36 ;  /* 0x00000024001c7c82 */ /* 0x000fe20008000000 */
[----:B------:R-:W-:Y:S01]  /*20b0*/  UTMALDG.3D.MULTICAST [UR32], [UR4], UR10, desc[UR38] ;  /* 0x00002620040073b4 */ /* 0x000fe2000801180a */
[----:B------:R-:W-:Y:S01]  /*20c0*/  UMOV UR17, UR33 ;  /* 0x0000002100117c82 */ /* 0x000fe20008000000 */
[----:B------:R-:W-:Y:S01]  /*20d0*/  UMOV UR20, UR36 ;  /* 0x0000002400147c82 */ /* 0x000fe20008000000 */
[----:B------:R-:W-:Y:S01]  /*20e0*/  UMOV UR18, UR34 ;  /* 0x0000002200127c82 */ /* 0x000fe20008000000 */
[----:B------:R-:W-:Y:S01]  /*20f0*/  UMOV UR11, UR19 ;  /* 0x00000013000b7c82 */ /* 0x000fe20008000000 */
[----:B------:R-:W-:Y:S01]  /*2100*/  UMOV UR12, UR36 ;  /* 0x00000024000c7c82 */ /* 0x000fe20008000000 */
[----:B------:R-:W-:Y:S01]  /*2110*/  UMOV UR9, UR33 ;  /* 0x0000002100097c82 */ /* 0x000fe20008000000 */
[----:B------:R-:W-:Y:S01]  /*2120*/  UIADD3 UR13, UPT, UPT, UR13, 0x1, URZ ;  /* 0x000000010d0d7890 */ /* 0x000fe2000fffe0ff */
[----:B------:R1:W-:Y:S03]  /*2130*/  UTMALDG.3D.MULTICAST [UR24], [UR4], UR10, desc[UR38] ;  /* 0x00002618040073b4 */ /* 0x0003e6000801180a */
[----:B------:R-:W-:Y:S01]  /*2140*/  UISETP.NE.AND UP0, UPT, UR13, UR14, UPT ;  /* 0x0000000e0d00728c */ /* 0x000fe2000bf05270 */
[----:B------:R3:W-:Y:S01]  /*2150*/  UTMALDG.3D [UR16], [UR6], desc[UR38] ;  /* 0x00002610060075b4 */ /* 0x0007e20008011000 */
[----:B-1----:R-:W-:Y:S01]  /*2160*/  UMOV UR10, UR26 ;  /* 0x0000001a000a7c82 */ /* 0x002fe20008000000 */
[----:B------:R-:W-:Y:S01]  /*2170*/  UMOV UR4, UR23 ;  /* 0x0000001700047c82 */ /* 0x000fe20008000000 */
[----:B------:R3:W-:Y:S05]  /*2180*/  UTMALDG.3D [UR8], [UR6], desc[UR38] ;  /* 0x00002608060075b4 */ /* 0x0007ea0008011000 */
[----:B---3--:R-:W-:Y:S05]  /*2190*/  BRA.U UP0, `(.L_x_38) ;  /* 0xfffffffd00187547 */ /* 0x008fea000b83ffff */
.L_x_32:
[C---:B------:R-:W-:Y:S01]  /*21a0*/  LEA R3, R11.reuse, UR21, 0x3 ;  /* 0x000000150b037c11 */ /* 0x040fe2000f8e18ff */
[----:B------:R-:W-:Y:S01]  /*21b0*/  NOP ;  /* 0x0000000000007918 */ /* 0x000fe20000000000 */
[----:B-1----:R-:W-:Y:S02]  /*21c0*/  SHF.L.U32 R0, R10, 0x1f, RZ ;  /* 0x0000001f0a007819 */ /* 0x002fe400000006ff */
[----:B------:R-:W-:Y:S02]  /*21d0*/  LEA R5, R11, UR21, 0x4 ;  /* 0x000000150b057c11 */ /* 0x000fe4000f8e20ff */
[----:B--2-4-:R-:W1:Y:S02]  /*21e0*/  SYNCS.PHASECHK.TRANS64.TRYWAIT P0, [R3+URZ+0x80], R0 ;  /* 0x00008000030075a7 */ /* 0x014e6400080011ff */
[----:B-1----:R-:W-:Y:S05]  /*21f0*/  @!P0 BRA `(.L_x_39) ;  /* 0x0000005c00a48947 */ /* 0x002fea0003800000 */
.L_x_125:
[----:B------:R-:W2:Y:S01]  /*2200*/  LDS.128 R4, [R5+0x110] ;  /* 0x0001100005047984 */ /* 0x000ea20000000c00 */
[----:B------:R-:W-:Y:S01]  /*2210*/  UISETP.GE.AND UP0, UPT, UR42, 0x1, UPT ;  /* 0x000000012a00788c */ /* 0x000fe2000bf06270 */
[----:B------:R-:W-:Y:S01]  /*2220*/  @!PT LDS RZ, [RZ] ;  /* 0x00000000fffff984 */ /* 0x000fe20000000800 */
[----:B------:R-:W-:Y:S01]  /*2230*/  @!PT LDS RZ, [RZ] ;  /* 0x00000000fffff984 */ /* 0x000fe20000000800 */
[----:B------:R-:W-:Y:S01]  /*2240*/  @!PT LDS RZ, [RZ] ;  /* 0x00000000fffff984 */ /* 0x000fe20000000800 */
[----:B------:R-:W-:Y:S01]  /*2250*/  @!PT LDS RZ, [RZ] ;  /* 0x00000000fffff984 */ /* 0x000fe20000000800 */
[----:B------:R3:W-:Y:S06]  /*2260*/  MEMBAR.ALL.CTA ;  /* 0x0000000000007992 */ /* 0x0007ec0000008000 */
[----:B---3--:R-:W3:Y:S01]  /*2270*/  FENCE.VIEW.ASYNC.S ;  /* 0x00000000000073c6 */ /* 0x008ee20000000000 */
[----:B--2---:R-:W-:-:S13]  /*2280*/  LOP3.LUT P0, RZ, R6, 0x1, RZ, 0xc0, !PT ;  /* 0x0000000106ff7812 */ /* 0x004fda000780c0ff */
[----:B---3--:R-:W-:Y:S01]  /*2290*/  VOTEU.ANY UP1, P0 ;  /* 0x0000000000ff7886 */ /* 0x008fe20000020100 */
[----:B------:R-:W-:-:S13]  /*22a0*/  PLOP3.LUT P0, PT, PT, PT, UP1, 0x80, 0x8 ;  /* 0x000000000008781c */ /* 0x000fda0003f0f018 */
[----:B-1----:R-:W-:Y:S02]  /*22b0*/  @P0 LOP3.LUT R0, R5, 0xffff, RZ, 0xc0, !PT ;  /* 0x0000ffff05000812 */ /* 0x002fe400078ec0ff */
[----:B------:R-:W-:Y:S02]  /*22c0*/  @P0 MOV R2, R4 ;  /* 0x0000000400020202 */ /* 0x000fe40000000f00 */
[----:B------:R-:W-:Y:S01]  /*22d0*/  @P0 R2UR UR5, R0 ;  /* 0x00000000000502ca */ /* 0x000fe200000e0000 */
[----:B------:R-:W-:Y:S01]  /*22e0*/  VIADD R0, R3, 0x90 ;  /* 0x0000009003007836 */ /* 0x000fe20000000000 */
[----:B------:R-:W-:Y:S02]  /*22f0*/  @P0 SHF.R.U32.HI R4, RZ, 0x10, R5 ;  /* 0x00000010ff040819 */ /* 0x000fe40000011605 */
[----:B------:R-:W-:Y:S02]  /*2300*/  @P0 R2UR UR6, R2 ;  /* 0x00000000020602ca */ /* 0x000fe400000e0000 */
[----:B------:R-:W-:-:S02]  /*2310*/  PRMT R0, RZ, 0x654, R0 ;  /* 0x00000654ff007816 */ /* 0x000fc40000000000 */
[----:B------:R-:W-:Y:S02]  /*2320*/  @P0 R2UR UR4, R4 ;  /* 0x00000000040402ca */ /* 0x000fe400000e0000 */
[----:B------:R1:W-:Y:S03]  /*2330*/  SYNCS.ARRIVE.TRANS64.RED.A1T0 RZ, [R0+URZ], RZ ;  /* 0x000000ff00ff79a7 */ /* 0x0003e600081004ff */
[----:B------:R-:W-:-:S04]  /*2340*/  @UP1 UMOV UR37, UR5 ;  /* 0x0000000500251c82 */ /* 0x000fc80008000000 */
[----:B------:R-:W-:-:S04]  /*2350*/  @UP1 UMOV UR43, UR6 ;  /* 0x00000006002b1c82 */ /* 0x000fc80008000000 */
[----:B------:R-:W-:Y:S01]  /*2360*/  @UP1 UMOV UR36, UR4 ;  /* 0x0000000400241c82 */ /* 0x000fe20008000000 */
[----:B------:R-:W-:Y:S05]  /*2370*/  BRA.U !UP0, `(.L_x_40) ;  /* 0x0000000108d47547 */ /* 0x000fea000b800000 */
[----:B------:R-:W2:Y:S01]  /*2380*/  LDCU.128 UR12, c[0x0][0xb10] ;  /* 0x00016200ff0c77ac */ /* 0x000ea20008000c00 */
[----:B------:R-:W3:Y:S01]  /*2390*/  LDCU UR22, c[0x0][0xb20] ;  /* 0x00016400ff1677ac */ /* 0x000ee20008000800 */
[----:B------:R-:W4:Y:S01]  /*23a0*/  LDCU UR20, c[0x0][0xb0c] ;  /* 0x00016180ff1477ac */ /* 0x000f220008000800 */
[----:B------:R-:W1:Y:S01]  /*23b0*/  LDCU.64 UR8, c[0x0][0xb28] ;  /* 0x00016500ff0877ac */ /* 0x000e620008000a00 */
[----:B------:R-:W-:Y:S02]  /*23c0*/  UISETP.NE.AND UP3, UPT, UR42, 0x1, UPT ;  /* 0x000000012a00788c */ /* 0x000fe4000bf65270 */
[----:B--2---:R-:W-:Y:S02]  /*23d0*/  UIMAD.WIDE.U32 UR6, UR44, UR15, URZ ;  /* 0x0000000f2c0672a5 */ /* 0x004fe4000f8e00ff */
[----:B------:R-:W-:Y:S02]  /*23e0*/  UIMAD.WIDE.U32 UR4, UR45, UR12, URZ ;  /* 0x0000000c2d0472a5 */ /* 0x000fe4000f8e00ff */
[----:B------:R-:W-:-:S02]  /*23f0*/  UISETP.NE.AND UP0, UPT, UR14, 0x1, UPT ;  /* 0x000000010e00788c */ /* 0x000fc4000bf05270 */
[----:B------:R-:W-:Y:S01]  /*2400*/  UIMAD.WIDE.U32 UR18, UR37, UR15, URZ ;  /* 0x0000000f251272a5 */ /* 0x000fe2000f8e00ff */
[----:B------:R-:W-:Y:S02]  /*2410*/  UMOV UR6, UR7 ;  /* 0x0000000700067c82 */ /* 0x000fe40008000000 */
[----:B------:R-:W-:Y:S01]  /*2420*/  UMOV UR4, UR5 ;  /* 0x0000000500047c82 */ /* 0x000fe20008000000 */
[----:B---3--:R-:W-:Y:S02]  /*2430*/  USHF.R.U32.HI UR6, URZ, UR22, UR6 ;  /* 0x00000016ff067299 */ /* 0x008fe40008011606 */
[----:B----4-:R-:W-:Y:S02]  /*2440*/  UISETP.NE.AND UP2, UPT, UR20, 0x1, UPT ;  /* 0x000000011400788c */ /* 0x010fe4000bf45270 */
[----:B------:R-:W-:Y:S02]  /*2450*/  USHF.R.U32.HI UR4, URZ, UR13, UR4 ;  /* 0x0000000dff047299 */ /* 0x000fe40008011604 */
[----:B------:R-:W-:-:S02]  /*2460*/  USEL UR5, UR44, UR6, !UP0 ;  /* 0x000000062c057287 */ /* 0x000fc4000c000000 */
[----:B------:R-:W-:Y:S02]  /*2470*/  USEL UR6, UR45, UR4, !UP2 ;  /* 0x000000042d067287 */ /* 0x000fe4000d000000 */
[----:B-1----:R-:W-:Y:S01]  /*2480*/  UIMAD.WIDE.U32 UR10, UR5, UR8, URZ ;  /* 0x00000008050a72a5 */ /* 0x002fe2000f8e00ff */
[----:B------:R-:W-:Y:S01]  /*2490*/  UMOV UR4, UR19 ;  /* 0x0000001300047c82 */ /* 0x000fe20008000000 */
[----:B------:R-:W-:Y:S02]  /*24a0*/  UIMAD.WIDE.U32 UR16, UR43, UR12, URZ ;  /* 0x0000000c2b1072a5 */ /* 0x000fe4000f8e00ff */
[----:B------:R-:W-:-:S03]  /*24b0*/  UIMAD.WIDE.U32 UR18, UR6, UR8, URZ ;  /* 0x00000008061272a5 */ /* 0x000fc6000f8e00ff */
[----:B------:R-:W-:Y:S01]  /*24c0*/  UMOV UR10, UR11 ;  /* 0x0000000b000a7c82 */ /* 0x000fe20008000000 */
[----:B------:R-:W-:Y:S02]  /*24d0*/  USHF.R.U32.HI UR4, URZ, UR22, UR4 ;  /* 0x00000016ff047299 */ /* 0x000fe40008011604 */
[----:B------:R-:W-:Y:S01]  /*24e0*/  @UP3 USHF.R.U32.HI UR5, URZ, UR9, UR10 ;  /* 0x00000009ff053299 */ /* 0x000fe2000801160a */
[----:B------:R-:W-:Y:S01]  /*24f0*/  UMOV UR16, UR17 ;  /* 0x0000001100107c82 */ /* 0x000fe20008000000 */
[----:B------:R-:W-:Y:S01]  /*2500*/  UMOV UR18, UR19 ;  /* 0x0000001300127c82 */ /* 0x000fe20008000000 */
[----:B------:R-:W-:Y:S02]  /*2510*/  USHF.R.U32.HI UR13, URZ, UR13, UR16 ;  /* 0x0000000dff0d7299 */ /* 0x000fe40008011610 */
[----:B------:R-:W-:Y:S02]  /*2520*/  USEL UR4, UR37, UR4, !UP0 ;  /* 0x0000000425047287 */ /* 0x000fe4000c000000 */
[----:B------:R-:W-:-:S02]  /*2530*/  @UP3 USHF.R.U32.HI UR6, URZ, UR9, UR18 ;  /* 0x00000009ff063299 */ /* 0x000fc40008011612 */
[----:B------:R-:W-:Y:S02]  /*2540*/  UIMAD UR7, UR42, UR5, URZ ;  /* 0x000000052a0772a4 */ /* 0x000fe4000f8e02ff */
[----:B------:R-:W-:Y:S02]  /*2550*/  USEL UR5, UR43, UR13, !UP2 ;  /* 0x0000000d2b057287 */ /* 0x000fe4000d000000 */
[----:B------:R-:W-:Y:S02]  /*2560*/  UIMAD UR10, UR42, UR6, URZ ;  /* 0x000000062a0a72a4 */ /* 0x000fe4000f8e02ff */
[----:B------:R-:W-:Y:S02]  /*2570*/  UISETP.GE.AND UP0, UPT, UR4, UR7, UPT ;  /* 0x000000070400728c */ /* 0x000fe4000bf06270 */
[----:B------:R-:W-:Y:S02]  /*2580*/  UIMAD.WIDE.U32 UR12, UR4, UR8, URZ ;  /* 0x00000008040c72a5 */ /* 0x000fe4000f8e00ff */
[----:B------:R-:W-:-:S02]  /*2590*/  UISETP.GE.OR UP0, UPT, UR5, UR10, UP0 ;  /* 0x0000000a0500728c */ /* 0x000fc40008706670 */
        /* <DEDUP_REMOVED lines=19> */
.L_x_40:
[----:B------:R-:W2:Y:S02]  /*26d0*/  LDCU UR4, c[0x0][0xb30] ;  /* 0x00016600ff0477ac */ /* 0x000ea40008000800 */
[----:B--2---:R-:W-:-:S09]  /*26e0*/  UISETP.NE.AND UP0, UPT, UR4, 0x1, UPT ;  /* 0x000000010400788c */ /* 0x004fd2000bf05270 */
[----:B------:R-:W-:Y:S05]  /*26f0*/  BRA.U UP0, `(.L_x_41) ;  /* 0x0000000100447547 */ /* 0x000fea000b800000 */
[----:B------:R-:W2:Y:S01]  /*2700*/  LDCU.128 UR8, c[0x0][0xb10] ;  /* 0x00016200ff0877ac */ /* 0x000ea20008000c00 */
[----:B------:R-:W3:Y:S01]  /*2710*/  LDCU UR12, c[0x0][0xb0c] ;  /* 0x00016180ff0c77ac */ /* 0x000ee20008000800 */
[----:B------:R-:W4:Y:S01]  /*2720*/  LDCU UR13, c[0x0][0xb20] ;  /* 0x00016400ff0d77ac */ /* 0x000f220008000800 */
[----:B--2---:R-:W-:Y:S02]  /*2730*/  UIMAD.WIDE.U32 UR6, UR43, UR8, URZ ;  /* 0x000000082b0672a5 */ /* 0x004fe4000f8e00ff */
[----:B------:R-:W-:Y:S02]  /*2740*/  UIMAD.WIDE.U32 UR4, UR37, UR11, URZ ;  /* 0x0000000b250472a5 */ /* 0x000fe4000f8e00ff */
[----:B---3--:R-:W-:Y:S02]  /*2750*/  UISETP.NE.AND UP2, UPT, UR12, 0x1, UPT ;  /* 0x000000010c00788c */ /* 0x008fe4000bf45270 */
[----:B------:R-:W-:Y:S01]  /*2760*/  UISETP.NE.AND UP0, UPT, UR10, 0x1, UPT ;  /* 0x000000010a00788c */ /* 0x000fe2000bf05270 */
[----:B------:R-:W-:-:S02]  /*2770*/  UMOV UR6, UR7 ;  /* 0x0000000700067c82 */ /* 0x000fc40008000000 */
[----:B------:R-:W-:Y:S01]  /*2780*/  UMOV UR4, UR5 ;  /* 0x0000000500047c82 */ /* 0x000fe20008000000 */
[----:B------:R-:W-:Y:S02]  /*2790*/  USHF.R.U32.HI UR9, URZ, UR9, UR6 ;  /* 0x00000009ff097299 */ /* 0x000fe40008011606 */
[----:B----4-:R-:W-:Y:S02]  /*27a0*/  USHF.R.U32.HI UR4, URZ, UR13, UR4 ;  /* 0x0000000dff047299 */ /* 0x010fe40008011604 */
[----:B------:R-:W-:Y:S02]  /*27b0*/  USEL UR5, UR43, UR9, !UP2 ;  /* 0x000000092b057287 */ /* 0x000fe4000d000000 */
[----:B------:R-:W-:-:S04]  /*27c0*/  USEL UR4, UR37, UR4, !UP0 ;  /* 0x0000000425047287 */ /* 0x000fc8000c000000 */
[----:B------:R-:W-:Y:S02]  /*27d0*/  UIADD3 UR6, UPT, UPT, UR5, -UR4, URZ ;  /* 0x8000000405067290 */ /* 0x000fe4000fffe0ff */
[----:B------:R-:W-:Y:S02]  /*27e0*/  UIADD3 UR4, UPT, UPT, -UR5, UR4, URZ ;  /* 0x0000000405047290 */ /* 0x000fe4000fffe1ff */
[----:B------:R-:W-:Y:S02]  /*27f0*/  UIMAD UR37, UR6, UR10, UR37 ;  /* 0x0000000a062572a4 */ /* 0x000fe4000f8e0225 */
[----:B------:R-:W-:-:S12]  /*2800*/  UIMAD UR43, UR4, UR12, UR43 ;  /* 0x0000000c042b72a4 */ /* 0x000fd8000f8e022b */
.L_x_41:
[----:B------:R-:W-:Y:S01]  /*2810*/  VIADD R11, R11, 0x1 ;  /* 0x000000010b0b7836 */ /* 0x000fe20000000000 */
[----:B------:R-:W-:Y:S02]  /*2820*/  R2UR UR5, R87 ;  /* 0x00000000570572ca */ /* 0x000fe400000e0000 */
[----:B------:R-:W-:Y:S02]  /*2830*/  R2UR UR4, R86 ;  /* 0x00000000560472ca */ /* 0x000fe400000e0000 */
[C---:B------:R-:W-:Y:S02]  /*2840*/  ISETP.NE.AND P0, PT, R11.reuse, 0x2, PT ;  /* 0x000000020b00780c */ /* 0x040fe40003f05270 */
[----:B------:R-:W-:Y:S02]  /*2850*/  PLOP3.LUT P1, PT, PT, PT, PT, 0x80, 0x8 ;  /* 0x000000000008781c */ /* 0x000fe40003f2f070 */
[----:B------:R-:W-:Y:S02]  /*2860*/  SEL R3, RZ, 0x1, P0 ;  /* 0x00000001ff037807 */ /* 0x000fe40000000000 */
[----:B------:R-:W-:-:S02]  /*2870*/  SEL R11, R11, RZ, P0 ;  /* 0x000000ff0b0b7207 */ /* 0x000fc40000000000 */
[----:B------:R-:W-:Y:S01]  /*2880*/  LOP3.LUT R10, R10, R3, RZ, 0x3c, !PT ;  /* 0x000000030a0a7212 */ /* 0x000fe200078e3cff */
[----:B------:R-:W-:Y:S02]  /*2890*/  UIADD3 UR25, UPT, UPT, UR43, UR5, URZ ;  /* 0x000000052b197290 */ /* 0x000fe4000fffe0ff */
[----:B------:R-:W-:Y:S01]  /*28a0*/  UIADD3 UR26, UPT, UPT, UR37, UR4, URZ ;  /* 0x00000004251a7290 */ /* 0x000fe2000fffe0ff */
[----:B------:R-:W-:Y:S11]  /*28b0*/  BRA.U UP1, `(.L_x_42) ;  /* 0xffffffed01d47547 */ /* 0x000ff6000b83ffff */
[----:B------:R-:W-:Y:S01]  /*28c0*/  UIADD3 UR21, UPT, UPT, UR21, 0x20, URZ ;  /* 0x0000002015157890 */ /* 0x000fe2000fffe0ff */
[----:B------:R-:W-:-:S03]  /*28d0*/  SHF.L.U32 R3, R12, 0x1f, RZ ;  /* 0x0000001f0c037819 */ /* 0x000fc600000006ff */
[----:B------:R-:W-:-:S09]  /*28e0*/  ULEA UR4, UR23, UR21, 0x3 ;  /* 0x0000001517047291 */ /* 0x000fd2000f8e18ff */
[----:B------:R-:W2:Y:S02]  /*28f0*/  SYNCS.PHASECHK.TRANS64.TRYWAIT P0, [UR4], R3 ;  /* 0x00000003ff0075a7 */ /* 0x000ea40008001104 */
[----:B--2---:R-:W-:Y:S05]  /*2900*/  @!P0 BRA `(.L_x_43) ;  /* 0x0000005400f48947 */ /* 0x004fea0003800000 */
.L_x_127:
[----:B------:R-:W-:-:S04]  /*2910*/  UIADD3 UR4, UPT, UPT, UR23, 0x1, URZ ;  /* 0x0000000117047890 */ /* 0x000fc8000fffe0ff */
[----:B------:R-:W-:-:S04]  /*2920*/  UISETP.NE.AND UP0, UPT, UR4, 0x4, UPT ;  /* 0x000000040400788c */ /* 0x000fc8000bf05270 */
[----:B------:R-:W-:Y:S02]  /*2930*/  USEL UR6, URZ, 0x1, UP0 ;  /* 0x00000001ff067887 */ /* 0x000fe40008000000 */
[----:B------:R-:W-:-:S04]  /*2940*/  USEL UR4, UR4, URZ, UP0 ;  /* 0x000000ff04047287 */ /* 0x000fc80008000000 */
[----:B------:R-:W-:Y:S01]  /*2950*/  ULEA UR5, UR4, UR21, 0x3 ;  /* 0x0000001504057291 */ /* 0x000fe2000f8e18ff */
[----:B------:R-:W-:-:S04]  /*2960*/  LOP3.LUT R2, R12, UR6, RZ, 0x3c, !PT ;  /* 0x000000060c027c12 */ /* 0x000fc8000f8e3cff */
[----:B-1----:R-:W-:-:S04]  /*2970*/  SHF.L.U32 R3, R2, 0x1f, RZ ;  /* 0x0000001f02037819 */ /* 0x002fc800000006ff */
[----:B------:R-:W1:Y:S02]  /*2980*/  SYNCS.PHASECHK.TRANS64.TRYWAIT P0, [UR5], R3 ;  /* 0x00000003ff0075a7 */ /* 0x000e640008001105 */
[----:B-1----:R-:W-:Y:S05]  /*2990*/  @!P0 BRA `(.L_x_44) ;  /* 0x0000005400e88947 */ /* 0x002fea0003800000 */
.L_x_129:
        /* <DEDUP_REMOVED lines=9> */
.L_x_131:
[----:B------:R-:W-:-:S04]  /*2a30*/  UIADD3 UR4, UPT, UPT, UR4, 0x1, URZ ;  /* 0x0000000104047890 */ /* 0x000fc8000fffe0ff */
[----:B------:R-:W-:-:S04]  /*2a40*/  UISETP.NE.AND UP0, UPT, UR4, 0x4, UPT ;  /* 0x000000040400788c */ /* 0x000fc8000bf05270 */
[----:B------:R-:W-:Y:S02]  /*2a50*/  USEL UR5, URZ, 0x1, UP0 ;  /* 0x00000001ff057887 */ /* 0x000fe40008000000 */
[----:B------:R-:W-:-:S04]  /*2a60*/  USEL UR4, UR4, URZ, UP0 ;  /* 0x000000ff04047287 */ /* 0x000fc80008000000 */
[----:B------:R-:W-:Y:S01]  /*2a70*/  ULEA UR4, UR4, UR21, 0x3 ;  /* 0x0000001504047291 */ /* 0x000fe2000f8e18ff */
[----:B-1----:R-:W-:-:S04]  /*2a80*/  LOP3.LUT R3, R2, UR5, RZ, 0x3c, !PT ;  /* 0x0000000502037c12 */ /* 0x002fc8000f8e3cff */
[----:B------:R-:W-:Y:S01]  /*2a90*/  SHF.L.U32 R3, R3, 0x1f, RZ ;  /* 0x0000001f03037819 */ /* 0x000fe200000006ff */
[----:B------:R-:W-:-:S07]  /*2aa0*/  IMAD.U32 R0, RZ, RZ, UR4 ;  /* 0x00000004ff007e24 */ /* 0x000fce000f8e00ff */
.L_x_46:
[----:B-1----:R1:W2:Y:S02]  /*2ab0*/  SYNCS.PHASECHK.TRANS64.TRYWAIT P0, [R0+URZ], R3 ;  /* 0x00000003000075a7 */ /* 0x0022a400080011ff */
[----:B--2---:R-:W-:Y:S05]  /*2ac0*/  @!P0 NANOSLEEP.SYNCS 0x989680 ;  /* 0x009896800000895d */ /* 0x004fea0003900000 */
[----:B------:R-:W2:Y:S02]  /*2ad0*/  @!P0 SYNCS.PHASECHK.TRANS64 P0, [R0+URZ], R3 ;  /* 0x00000003000085a7 */ /* 0x000ea400080010ff */
[----:B--2---:R-:W-:Y:S05]  /*2ae0*/  @P0 EXIT ;  /* 0x000000000000094d */ /* 0x004fea0003800000 */
[----:B------:R-:W-:Y:S05]  /*2af0*/  BRA `(.L_x_46) ;  /* 0xfffffffc00ec7947 */ /* 0x000fea000383ffff */
.L_x_22:
[----:B------:R-:W-:-:S04]  /*2b00*/  UISETP.NE.AND UP0, UPT, UR54, URZ, UPT ;  /* 0x000000ff3600728c */ /* 0x000fc8000bf05270 */
[----:B------:R-:W-:-:S09]  /*2b10*/  UISETP.NE.OR UP0, UPT, UR22, 0x1, UP0 ;  /* 0x000000011600788c */ /* 0x000fd20008705670 */
[----:B------:R-:W-:Y:S05]  /*2b20*/  BRA.U UP0, `(.L_x_47) ;  /* 0x0000000500487547 */ /* 0x000fea000b800000 */
[----:B------:R-:W-:Y:S01]  /*2b30*/  ISETP.GE.U32.AND P2, PT, R0, 0x2, PT ;  /* 0x000000020000780c */ /* 0x000fe20003f46070 */
[----:B------:R-:W-:Y:S01]  /*2b40*/  IMAD.MOV.U32 R12, RZ, RZ, 0x1 ;  /* 0x00000001ff0c7424 */ /* 0x000fe200078e00ff */
[----:B------:R-:W-:Y:S02]  /*2b50*/  CS2R R10, SRZ ;  /* 0x00000000000a7805 */ /* 0x000fe4000001ff00 */
[----:B------:R-:W-:Y:S01]  /*2b60*/  CS2R R8, SRZ ;  /* 0x0000000000087805 */ /* 0x000fe2000001ff00 */
[----:B------:R-:W-:Y:S01]  /*2b70*/  UMOV UR6, 0x400 ;  /* 0x0000040000067882 */ /* 0x000fe20000000000 */
[----:B------:R-:W-:Y:S01]  /*2b80*/  UMOV UR5, URZ ;  /* 0x000000ff00057c82 */ /* 0x000fe20008000000 */
[----:B------:R-:W-:-:S12]  /*2b90*/  ULEA UR6, UR54, UR6, 0x18 ;  /* 0x0000000636067291 */ /* 0x000fd8000f8ec0ff */
.L_x_51:
[----:B------:R-:W-:Y:S02]  /*2ba0*/  LEA R2, R8, UR6, 0x3 ;  /* 0x0000000608027c11 */ /* 0x000fe4000f8e18ff */
[----:B------:R-:W-:-:S03]  /*2bb0*/  SHF.L.U32 R5, R9, 0x1f, RZ ;  /* 0x0000001f09057819 */ /* 0x000fc600000006ff */
[----:B------:R-:W-:Y:S01]  /*2bc0*/  VIADD R4, R2, 0xf0 ;  /* 0x000000f002047836 */ /* 0x000fe20000000000 */
[----:B------:R-:W1:Y:S02]  /*2bd0*/  SYNCS.PHASECHK.TRANS64.TRYWAIT P0, [R2+URZ+0xe0], R5 ;  /* 0x0000e005020075a7 */ /* 0x000e6400080011ff */
[----:B-1----:R-:W-:Y:S05]  /*2be0*/  @!P0 BRA `(.L_x_48) ;  /* 0x0000005400848947 */ /* 0x002fea0003800000 */
.L_x_132:
[----:B------:R-:W-:Y:S01]  /*2bf0*/  ULEA UR4, UR5, UR6, 0x3 ;  /* 0x0000000605047291 */ /* 0x000fe2000f8e18ff */
[----:B------:R-:W-:Y:S02]  /*2c00*/  PRMT R4, RZ, 0x654, R4 ;  /* 0x00000654ff047816 */ /* 0x000fe40000000004 */
[----:B-1----:R-:W-:Y:S01]  /*2c10*/  SHF.L.U32 R5, R12, 0x1f, RZ ;  /* 0x0000001f0c057819 */ /* 0x002fe200000006ff */
[----:B------:R-:W-:Y:S01]  /*2c20*/  UIADD3 UR7, UPT, UPT, UR4, 0x80, URZ ;  /* 0x0000008004077890 */ /* 0x000fe2000fffe0ff */
[----:B------:R1:W-:Y:S05]  /*2c30*/  SYNCS.ARRIVE.TRANS64.RED.A1T0 RZ, [R4+URZ], RZ ;  /* 0x000000ff04ff79a7 */ /* 0x0003ea00081004ff */
[----:B------:R-:W-:Y:S01]  /*2c40*/  IMAD.U32 R7, RZ, RZ, UR7 ;  /* 0x00000007ff077e24 */ /* 0x000fe2000f8e00ff */
[----:B------:R-:W2:Y:S04]  /*2c50*/  SYNCS.PHASECHK.TRANS64.TRYWAIT P0, [UR4+0x90], R5 ;  /* 0x00009005ff0075a7 */ /* 0x000ea80008001104 */
[----:B------:R-:W-:Y:S01]  /*2c60*/  PRMT R6, R0, 0x654, R7 ;  /* 0x0000065400067816 */ /* 0x000fe20000000007 */
[----:B-1----:R-:W-:Y:S01]  /*2c70*/  @!P2 IMAD.MOV.U32 R4, RZ, RZ, 0x10 ;  /* 0x00000010ff04a424 */ /* 0x002fe200078e00ff */
[----:B--2---:R-:W-:Y:S06]  /*2c80*/  @!P0 BRA `(.L_x_49) ;  /* 0x0000005400708947 */ /* 0x004fec0003800000 */
.L_x_134:
[----:B------:R-:W-:Y:S01]  /*2c90*/  ULEA UR8, UR5, UR6, 0x4 ;  /* 0x0000000605087291 */ /* 0x000fe2000f8e20ff */
[----:B------:R-:W-:Y:S01]  /*2ca0*/  SEL R3, R6, R3, !P2 ;  /* 0x0000000306037207 */ /* 0x000fe20005000000 */
[----:B------:R-:W-:Y:S01]  /*2cb0*/  UIADD3 UR9, UPT, UPT, UR4, 0x80, URZ ;  /* 0x0000008004097890 */ /* 0x000fe2000fffe0ff */
[----:B-1----:R-:W-:Y:S01]  /*2cc0*/  LEA R2, R11, UR6, 0x3 ;  /* 0x000000060b027c11 */ /* 0x002fe2000f8e18ff */
[----:B------:R-:W-:Y:S01]  /*2cd0*/  UIADD3 UR8, UPT, UPT, UR8, 0x110, URZ ;  /* 0x0000011008087890 */ /* 0x000fe2000fffe0ff */
[----:B------:R-:W-:Y:S01]  /*2ce0*/  SHF.L.U32 R5, R10, 0x1f, RZ ;  /* 0x0000001f0a057819 */ /* 0x000fe200000006ff */
[----:B------:R1:W-:Y:S01]  /*2cf0*/  @!P2 SYNCS.ARRIVE.TRANS64.RED RZ, [R3+URZ], R4 ;  /* 0x0000000403ffa9a7 */ /* 0x0003e200080004ff */
[----:B------:R-:W-:Y:S01]  /*2d00*/  UIADD3 UR4, UPT, UPT, UR5, 0x1, URZ ;  /* 0x0000000105047890 */ /* 0x000fe2000fffe0ff */
[----:B------:R-:W-:-:S03]  /*2d10*/  VIADD R8, R8, 0x1 ;  /* 0x0000000108087836 */ /* 0x000fc60000000000 */
[----:B------:R-:W-:Y:S02]  /*2d20*/  UISETP.NE.AND UP0, UPT, UR4, 0x2, UPT ;  /* 0x000000020400788c */ /* 0x000fe4000bf05270 */
[----:B------:R-:W-:Y:S06]  /*2d30*/  UGETNEXTWORKID.BROADCAST [UR8], [UR9] ;  /* 0x00000000080073ca */ /* 0x000fec0008000100 */
[----:B------:R-:W-:Y:S01]  /*2d40*/  USEL UR7, URZ, 0x1, UP0 ;  /* 0x00000001ff077887 */ /* 0x000fe20008000000 */
[----:B------:R-:W-:Y:S01]  /*2d50*/  ISETP.NE.AND P0, PT, R8, 0x2, PT ;  /* 0x000000020800780c */ /* 0x000fe20003f05270 */
[----:B------:R-:W-:Y:S01]  /*2d60*/  USEL UR5, UR4, URZ, UP0 ;  /* 0x000000ff04057287 */ /* 0x000fe20008000000 */
[----:B------:R-:W2:Y:S03]  /*2d70*/  SYNCS.PHASECHK.TRANS64.TRYWAIT P1, [R2+URZ+0x80], R5 ;  /* 0x00008005020075a7 */ /* 0x000ea600080211ff */
[----:B------:R-:W-:Y:S01]  /*2d80*/  LOP3.LUT R12, R12, UR7, RZ, 0x3c, !PT ;  /* 0x000000070c0c7c12 */ /* 0x000fe2000f8e3cff */
[----:B-12---:R-:W-:Y:S07]  /*2d90*/  @!P1 BRA `(.L_x_50) ;  /* 0x0000005400449947 */ /* 0x006fee0003800000 */
.L_x_135:
[C---:B------:R-:W-:Y:S01]  /*2da0*/  LEA R4, R11.reuse, UR6, 0x4 ;  /* 0x000000060b047c11 */ /* 0x040fe2000f8e20ff */
[----:B-1----:R-:W-:Y:S01]  /*2db0*/  VIADD R2, R2, 0x90 ;  /* 0x0000009002027836 */ /* 0x002fe20000000000 */
[----:B------:R-:W-:Y:S01]  /*2dc0*/  SEL R8, R8, RZ, P0 ;  /* 0x000000ff08087207 */ /* 0x000fe20000000000 */
[----:B------:R-:W-:-:S03]  /*2dd0*/  VIADD R11, R11, 0x1 ;  /* 0x000000010b0b7836 */ /* 0x000fc60000000000 */
[----:B------:R-:W1:Y:S01]  /*2de0*/  LDS.128 R4, [R4+0x110] ;  /* 0x0001100004047984 */ /* 0x000e620000000c00 */
[----:B------:R-:W-:Y:S02]  /*2df0*/  PRMT R2, RZ, 0x654, R2 ;  /* 0x00000654ff027816 */ /* 0x000fe40000000002 */
[C---:B------:R-:W-:Y:S01]  /*2e00*/  ISETP.NE.AND P1, PT, R11.reuse, 0x2, PT ;  /* 0x000000020b00780c */ /* 0x040fe20003f25270 */
[----:B------:R-:W-:Y:S01]  /*2e10*/  @!PT LDS RZ, [RZ] ;  /* 0x00000000fffff984 */ /* 0x000fe20000000800 */
[----:B------:R-:W-:Y:S01]  /*2e20*/  @!PT LDS RZ, [RZ] ;  /* 0x00000000fffff984 */ /* 0x000fe20000000800 */
[----:B------:R-:W-:Y:S01]  /*2e30*/  @!PT LDS RZ, [RZ] ;  /* 0x00000000fffff984 */ /* 0x000fe20000000800 */
[----:B------:R-:W-:Y:S01]  /*2e40*/  @!PT LDS RZ, [RZ] ;  /* 0x00000000fffff984 */ /* 0x000fe20000000800 */
[----:B------:R2:W-:Y:S06]  /*2e50*/  MEMBAR.ALL.CTA ;  /* 0x0000000000007992 */ /* 0x0005ec0000008000 */
[----:B--2---:R-:W2:Y:S01]  /*2e60*/  FENCE.VIEW.ASYNC.S ;  /* 0x00000000000073c6 */ /* 0x004ea20000000000 */
[----:B------:R-:W-:Y:S01]  /*2e70*/  SEL R11, R11, RZ, P1 ;  /* 0x000000ff0b0b7207 */ /* 0x000fe20000800000 */
[----:B--2---:R2:W-:Y:S01]  /*2e80*/  SYNCS.ARRIVE.TRANS64.RED.A1T0 RZ, [R2+URZ], RZ ;  /* 0x000000ff02ff79a7 */ /* 0x0045e200081004ff */
[----:B-1----:R-:W-:-:S02]  /*2e90*/  LOP3.LUT P3, RZ, R6, 0x1, RZ, 0xc0, !PT ;  /* 0x0000000106ff7812 */ /* 0x002fc4000786c0ff */
[----:B------:R-:W-:-:S04]  /*2ea0*/  SEL R5, RZ, 0x1, P1 ;  /* 0x00000001ff057807 */ /* 0x000fc80000800000 */
[----:B------:R-:W-:Y:S02]  /*2eb0*/  LOP3.LUT R10, R10, R5, RZ, 0x3c, !PT ;  /* 0x000000050a0a7212 */ /* 0x000fe400078e3cff */
[----:B--2---:R-:W-:-:S04]  /*2ec0*/  SEL R2, RZ, 0x1, P0 ;  /* 0x00000001ff027807 */ /* 0x004fc80000000000 */
[----:B------:R-:W-:Y:S01]  /*2ed0*/  LOP3.LUT R9, R9, R2, RZ, 0x3c, !PT ;  /* 0x0000000209097212 */ /* 0x000fe200078e3cff */
[----:B------:R-:W-:Y:S06]  /*2ee0*/  @P3 BRA `(.L_x_51) ;  /* 0xfffffffc002c3947 */ /* 0x000fec000383ffff */
[----:B------:R-:W-:Y:S01]  /*2ef0*/  ULEA UR4, UR5, UR6, 0x3 ;  /* 0x0000000605047291 */ /* 0x000fe2000f8e18ff */
[----:B------:R-:W-:-:S08]  /*2f00*/  SHF.L.U32 R3, R12, 0x1f, RZ ;  /* 0x0000001f0c037819 */ /* 0x000fd000000006ff */
[----:B------:R-:W1:Y:S02]  /*2f10*/  SYNCS.PHASECHK.TRANS64 P0, [UR4+0x90], R3 ;  /* 0x00009003ff0075a7 */ /* 0x000e640008001004 */
[----:B-1----:R-:W-:Y:S05]  /*2f20*/  @P0 BRA `(.L_x_52) ;  /* 0x0000000000080947 */ /* 0x002fea0003800000 */
[----:B------:R-:W1:Y:S02]  /*2f30*/  SYNCS.PHASECHK.TRANS64.TRYWAIT P0, [UR4+0x90], R3 ;  /* 0x00009003ff0075a7 */ /* 0x000e640008001104 */
[----:B-1----:R-:W-:Y:S05]  /*2f40*/  @!P0 BRA `(.L_x_53) ;  /* 0x0000005000ec8947 */ /* 0x002fea0003800000 */
.L_x_52:
[----:B------:R-:W-:-:S04]  /*2f50*/  UIADD3 UR7, UPT, UPT, UR5, 0x1, URZ ;  /* 0x0000000105077890 */ /* 0x000fc8000fffe0ff */
[----:B------:R-:W-:-:S04]  /*2f60*/  UISETP.NE.AND UP0, UPT, UR7, 0x2, UPT ;  /* 0x000000020700788c */ /* 0x000fc8000bf05270 */
[----:B------:R-:W-:Y:S02]  /*2f70*/  USEL UR8, URZ, 0x1, UP0 ;  /* 0x00000001ff087887 */ /* 0x000fe40008000000 */
[----:B------:R-:W-:-:S04]  /*2f80*/  USEL UR7, UR7, URZ, UP0 ;  /* 0x000000ff07077287 */ /* 0x000fc80008000000 */
[----:B------:R-:W-:Y:S01]  /*2f90*/  ULEA UR7, UR7, UR6, 0x3 ;  /* 0x0000000607077291 */ /* 0x000fe2000f8e18ff */
[----:B-1----:R-:W-:-:S04]  /*2fa0*/  LOP3.LUT R3, R12, UR8, RZ, 0x3c, !PT ;  /* 0x000000080c037c12 */ /* 0x002fc8000f8e3cff */
[----:B------:R-:W-:-:S04]  /*2fb0*/  SHF.L.U32 R0, R3, 0x1f, RZ ;  /* 0x0000001f03007819 */ /* 0x000fc800000006ff */
[----:B------:R-:W1:Y:S02]  /*2fc0*/  SYNCS.PHASECHK.TRANS64 P0, [UR7+0x90], R0 ;  /* 0x00009000ff0075a7 */ /* 0x000e640008001007 */
[----:B-1----:R-:W-:Y:S05]  /*2fd0*/  @P0 EXIT ;  /* 0x000000000000094d */ /* 0x002fea0003800000 */
[----:B------:R-:W-:Y:S02]  /*2fe0*/  SHF.L.U32 R3, R3, 0x1f, RZ ;  /* 0x0000001f03037819 */ /* 0x000fe400000006ff */
[----:B------:R-:W-:-:S07]  /*2ff0*/  MOV R0, UR7 ;  /* 0x0000000700007c02 */ /* 0x000fce0008000f00 */
.L_x_54:
[----:B-1----:R1:W2:Y:S02]  /*3000*/  SYNCS.PHASECHK.TRANS64.TRYWAIT P0, [R0+URZ+0x90], R3 ;  /* 0x00009003000075a7 */ /* 0x0022a400080011ff */
[----:B--2---:R-:W-:Y:S05]  /*3010*/  @!P0 NANOSLEEP.SYNCS 0x989680 ;  /* 0x009896800000895d */ /* 0x004fea0003900000 */
[----:B------:R-:W2:Y:S02]  /*3020*/  @!P0 SYNCS.PHASECHK.TRANS64 P0, [R0+URZ+0x90], R3 ;  /* 0x00009003000085a7 */ /* 0x000ea400080010ff */
[----:B--2---:R-:W-:Y:S05]  /*3030*/  @P0 EXIT ;  /* 0x000000000000094d */ /* 0x004fea0003800000 */
[----:B------:R-:W-:Y:S05]  /*3040*/  BRA `(.L_x_54) ;  /* 0xfffffffc00ec7947 */ /* 0x000fea000383ffff */
.L_x_47:
[----:B------:R-:W-:Y:S05]  /*3050*/  BRA.U UP4, `(.L_x_55) ;  /* 0x00000011042c7547 */ /* 0x000fea000b800000 */
[----:B------:R-:W-:Y:S01]  /*3060*/  UMOV UR4, 0x40 ;  /* 0x0000004000047882 */ /* 0x000fe20000000000 */
[----:B------:R-:W-:Y:S01]  /*3070*/  NOP ;  /* 0x0000000000007918 */ /* 0x000fe20000000000 */
[----:B------:R-:W-:Y:S01]  /*3080*/  ULEA UR5, UR54, UR4, 0x18 ;  /* 0x0000000436057291 */ /* 0x000fe2000f8ec0ff */
[----:B------:R-:W-:Y:S02]  /*3090*/  UMOV UR6, 0x400 ;  /* 0x0000040000067882 */ /* 0x000fe40000000000 */
[----:B------:R-:W-:-:S06]  /*30a0*/  ULEA UR6, UR54, UR6, 0x18 ;  /* 0x0000000636067291 */ /* 0x000fcc000f8ec0ff */
[----:B------:R-:W1:Y:S02]  /*30b0*/  LDS.U8 R0, [UR5+0x1c] ;  /* 0x00001c05ff007984 */ /* 0x000e640008000000 */
[----:B-1----:R-:W-:-:S13]  /*30c0*/  ISETP.NE.AND P0, PT, R0, RZ, PT ;  /* 0x000000ff0000720c */ /* 0x002fda0003f05270 */
[----:B------:R-:W-:Y:S05]  /*30d0*/  @P0 BRA `(.L_x_56) ;  /* 0x0000000000580947 */ /* 0x000fea0003800000 */
[----:B------:R-:W-:-:S13]  /*30e0*/  ELECT P0, URZ, PT ;  /* 0x0000000000ff782f */ /* 0x000fda0003800000 */
[----:B------:R-:W-:Y:S05]  /*30f0*/  @!P0 BRA `(.L_x_57) ;  /* 0x0000000000608947 */ /* 0x000fea0003800000 */
[----:B------:R-:W-:Y:S01]  /*3100*/  UMOV UR4, 0x10 ;  /* 0x0000001000047882 */ /* 0x000fe20000000000 */
[----:B------:R-:W-:Y:S01]  /*3110*/  HFMA2 R0, -RZ, RZ, 0, 5.9604644775390625e-08 ;  /* 0x00000001ff007431 */ /* 0x000fe200000001ff */
[----:B------:R-:W-:-:S03]  /*3120*/  MOV R3, 0xffff ;  /* 0x0000ffff00037802 */ /* 0x000fc60000000f00 */
[----:B------:R-:W-:Y:S04]  /*3130*/  DEPBAR.LE SB1, 0x36 ;  /* 0x00009d800000791a */ /* 0x000fe80000000000 */
[----:B------:R-:W1:Y:S02]  /*3140*/  UTCATOMSWS.FIND_AND_SET.ALIGN UP0, UR4, UR4 ;  /* 0x00000004000475e3 */ /* 0x000e640008000800 */
[----:B-1----:R-:W-:Y:S01]  /*3150*/  MOV R4, UR4 ;  /* 0x0000000400047c02 */ /* 0x002fe20008000f00 */
[----:B------:R-:W-:Y:S06]  /*3160*/  BRA.U UP0, `(.L_x_58) ;  /* 0x0000000100187547 */ /* 0x000fec000b800000 */
.L_x_59:
[----:B------:R-:W-:Y:S05]  /*3170*/  NANOSLEEP 0x64 ;  /* 0x000000640000795d */ /* 0x000fea0003800000 */
[----:B------:R-:W-:-:S05]  /*3180*/  UMOV UR4, 0x10 ;  /* 0x0000001000047882 */ /* 0x000fca0000000000 */
[----:B------:R-:W-:Y:S04]  /*3190*/  DEPBAR.LE SB1, 0x36 ;  /* 0x00009d800000791a */ /* 0x000fe80000000000 */
[----:B------:R-:W1:Y:S02]  /*31a0*/  UTCATOMSWS.FIND_AND_SET.ALIGN UP0, UR4, UR4 ;  /* 0x00000004000475e3 */ /* 0x000e640008000800 */
[----:B-1----:R-:W-:Y:S01]  /*31b0*/  MOV R4, UR4 ;  /* 0x0000000400047c02 */ /* 0x002fe20008000f00 */
[----:B------:R-:W-:Y:S05]  /*31c0*/  BRA.U !UP0, `(.L_x_59) ;  /* 0xfffffffd08e87547 */ /* 0x000fea000b83ffff */
.L_x_58:
[-C--:B------:R-:W-:Y:S02]  /*31d0*/  SHF.L.U32 R3, R3, R4.reuse, RZ ;  /* 0x0000000403037219 */ /* 0x080fe400000006ff */
[----:B------:R-:W-:Y:S01]  /*31e0*/  SHF.L.U32 R0, R0, R4, RZ ;  /* 0x0000000400007219 */ /* 0x000fe200000006ff */
[----:B------:R-:W-:Y:S02]  /*31f0*/  IMAD.SHL.U32 R4, R4, 0x20, RZ ;  /* 0x0000002004047824 */ /* 0x000fe400078e00ff */
[----:B------:R1:W-:Y:S04]  /*3200*/  ATOMS.OR RZ, [UR5+0x14], R3 ;  /* 0x00001403ffff798c */ /* 0x0003e8000b000005 */
[----:B------:R1:W-:Y:S04]  /*3210*/  ATOMS.OR RZ, [UR5+0x18], R0 ;  /* 0x00001800ffff798c */ /* 0x0003e8000b000005 */
[----:B------:R1:W-:Y:S01]  /*3220*/  STS [UR6+0x130], R4 ;  /* 0x00013004ff007988 */ /* 0x0003e20008000806 */
[----:B------:R-:W-:Y:S05]  /*3230*/  BRA `(.L_x_57) ;  /* 0x0000000000107947 */ /* 0x000fea0003800000 */
.L_x_56:
[----:B------:R-:W-:Y:S02]  /*3240*/  MOV R0, 0xffffffff ;  /* 0xffffffff00007802 */ /* 0x000fe40000000f00 */
[----:B------:R-:W-:-:S03]  /*3250*/  MOV R4, 0x3280 ;  /* 0x0000328000047802 */ /* 0x000fc60000000f00 */
[----:B------:R1:W-:Y:S04]  /*3260*/  STS [UR6+0x130], R0 ;  /* 0x00013000ff007988 */ /* 0x0003e80008000806 */
[----:B-1---5:R-:W-:Y:S05]  /*3270*/  CALL.REL.NOINC `($__internal_1_$__cuda_sm10x_tcgen05_guardrail_trap_phase_invalid_during_alloc) ;  /* 0x0000005400c47944 */ /* 0x022fea0003c00000 */
.L_x_57:
[----:B------:R-:W-:Y:S05]  /*3280*/  WARPSYNC.ALL ;  /* 0x0000000000007948 */ /* 0x000fea0003800000 */
[----:B------:R-:W2:Y:S01]  /*3290*/  S2UR UR4, SR_CgaCtaId ;  /* 0x00000000000479c3 */ /* 0x000ea20000008800 */
[----:B------:R-:W-:Y:S01]  /*32a0*/  UMOV UR41, 0x400 ;  /* 0x0000040000297882 */ /* 0x000fe20000000000 */
[----:B------:R-:W-:-:S06]  /*32b0*/  NOP ;  /* 0x0000000000007918 */ /* 0x000fcc0000000000 */
[----:B------:R-:W-:Y:S06]  /*32c0*/  BAR.ARV 0x6, 0xa0 ;  /* 0x0182800000007b1d */ /* 0x000fec0000002000 */
[----:B------:R-:W3:Y:S01]  /*32d0*/  LDCU UR6, c[0x0][0x38c] ;  /* 0x00007180ff0677ac */ /* 0x000ee20008000800 */
[----:B------:R-:W-:Y:S01]  /*32e0*/  LOP3.LUT R2, R2, 0xffff, RZ, 0xc0, !PT ;  /* 0x0000ffff02027812 */ /* 0x000fe200078ec0ff */
[----:B------:R-:W-:Y:S01]  /*32f0*/  IMAD.MOV.U32 R11, RZ, RZ, 0x1 ;  /* 0x00000001ff0b7424 */ /* 0x000fe200078e00ff */
[----:B------:R-:W-:Y:S01]  /*3300*/  CS2R R8, SRZ ;  /* 0x0000000000087805 */ /* 0x000fe2000001ff00 */
[----:B------:R-:W4:Y:S01]  /*3310*/  LDCU UR7, c[0x0][0x38c] ;  /* 0x00007180ff0777ac */ /* 0x000f220008000800 */
[----:B------:R-:W-:Y:S01]  /*3320*/  R2UR UR42, R2 ;  /* 0x00000000022a72ca */ /* 0x000fe200000e0000 */
[----:B------:R-:W-:Y:S01]  /*3330*/  IMAD.MOV.U32 R10, RZ, RZ, RZ ;  /* 0x000000ffff0a7224 */ /* 0x000fe200078e00ff */
[----:B------:R-:W-:Y:S01]  /*3340*/  UMOV UR46, URZ ;  /* 0x000000ff002e7c82 */ /* 0x000fe20008000000 */
[----:B------:R-:W-:Y:S01]  /*3350*/  UMOV UR39, URZ ;  /* 0x000000ff00277c82 */ /* 0x000fe20008000000 */
[----:B--2---:R-:W-:Y:S01]  /*3360*/  ULEA UR41, UR4, UR41, 0x18 ;  /* 0x0000002904297291 */ /* 0x004fe2000f8ec0ff */
[----:B------:R-:W-:Y:S01]  /*3370*/  UMOV UR62, 0x0 ;  /* 0x00000000003e7882 */ /* 0x000fe20000000000 */
[----:B------:R-:W-:-:S02]  /*3380*/  UMOV UR63, 0x8100490 ;  /* 0x08100490003f7882 */ /* 0x000fc40000000000 */
[----:B------:R-:W-:Y:S02]  /*3390*/  UIADD3 UR5, UPT, UPT, UR41, 0x6400, URZ ;  /* 0x0000640029057890 */ /* 0x000fe4000fffe0ff */
[----:B------:R-:W-:Y:S02]  /*33a0*/  UIADD3 UR4, UPT, UPT, UR41, 0x26400, URZ ;  /* 0x0002640029047890 */ /* 0x000fe4000fffe0ff */
[----:B---3--:R-:W-:Y:S01]  /*33b0*/  UIADD3 UR6, UPT, UPT, UR6, 0x7f, URZ ;  /* 0x0000007f06067890 */ /* 0x008fe2000fffe0ff */
[----:B-1----:R-:W1:Y:S01]  /*33c0*/  LDS R0, [UR41+0x130] ;  /* 0x00013029ff007984 */ /* 0x002e620008000800 */
[----:B------:R-:W-:Y:S02]  /*33d0*/  USHF.R.U32.HI UR5, URZ, 0x4, UR5 ;  /* 0x00000004ff057899 */ /* 0x000fe40008011605 */
[----:B------:R-:W-:Y:S02]  /*33e0*/  USHF.R.S32.HI UR47, URZ, 0x1f, UR6 ;  /* 0x0000001fff2f7899 */ /* 0x000fe40008011406 */
[----:B------:R-:W-:-:S02]  /*33f0*/  USHF.R.U32.HI UR4, URZ, 0x4, UR4 ;  /* 0x00000004ff047899 */ /* 0x000fc40008011604 */
[----:B------:R-:W-:Y:S02]  /*3400*/  ULEA.HI UR47, UR47, UR6, URZ, 0x7 ;  /* 0x000000062f2f7291 */ /* 0x000fe4000f8f38ff */
[----:B------:R-:W-:Y:S02]  /*3410*/  ULOP3.LUT UR5, UR5, 0x3fff, URZ, 0xc0, !UPT ;  /* 0x00003fff05057892 */ /* 0x000fe4000f8ec0ff */
[----:B------:R-:W-:Y:S02]  /*3420*/  USHF.R.S32.HI UR47, URZ, 0x7, UR47 ;  /* 0x00000007ff2f7899 */ /* 0x000fe4000801142f */
[----:B------:R-:W-:Y:S02]  /*3430*/  ULOP3.LUT UR4, UR4, 0x3fff, URZ, 0xc0, !UPT ;  /* 0x00003fff04047892 */ /* 0x000fe4000f8ec0ff */
[----:B------:R-:W-:Y:S01]  /*3440*/  UISETP.LT.AND UP0, UPT, UR47, 0x1, UPT ;  /* 0x000000012f00788c */ /* 0x000fe2000bf01270 */
[----:B------:R-:W-:Y:S01]  /*3450*/  UMOV UR60, 0x0 ;  /* 0x00000000003c7882 */ /* 0x000fe20000000000 */
[----:B------:R-:W-:-:S02]  /*3460*/  UMOV UR61, 0x8100490 ;  /* 0x08100490003d7882 */ /* 0x000fc40000000000 */
[----:B------:R-:W-:Y:S01]  /*3470*/  USEL UR64, UR47, 0x1, !UP0 ;  /* 0x000000012f407887 */ /* 0x000fe2000c000000 */
[----:B------:R-:W-:Y:S01]  /*3480*/  UMOV UR58, 0x0 ;  /* 0x00000000003a7882 */ /* 0x000fe20000000000 */
[----:B------:R-:W-:Y:S01]  /*3490*/  UMOV UR59, 0x8100490 ;  /* 0x08100490003b7882 */ /* 0x000fe20000000000 */
[----:B------:R-:W-:Y:S01]  /*34a0*/  UMOV UR56, 0x0 ;  /* 0x0000000000387882 */ /* 0x000fe20000000000 */
[----:B------:R-:W-:Y:S01]  /*34b0*/  UMOV UR57, 0x8100490 ;  /* 0x0810049000397882 */ /* 0x000fe20000000000 */
[----:B------:R-:W-:Y:S01]  /*34c0*/  UMOV UR54, 0x0 ;  /* 0x0000000000367882 */ /* 0x000fe20000000000 */
[----:B------:R-:W-:Y:S01]  /*34d0*/  UMOV UR55, 0x8100490 ;  /* 0x0810049000377882 */ /* 0x000fe20000000000 */
[----:B------:R-:W-:Y:S01]  /*34e0*/  UMOV UR52, 0x0 ;  /* 0x0000000000347882 */ /* 0x000fe20000000000 */
[----:B------:R-:W-:Y:S01]  /*34f0*/  UMOV UR53, 0x8100490 ;  /* 0x0810049000357882 */ /* 0x000fe20000000000 */
[----:B------:R-:W-:Y:S02]  /*3500*/  ULOP3.LUT UR43, UR5, 0x10000, URZ, 0xfc, !UPT ;  /* 0x00010000052b7892 */ /* 0x000fe4000f8efcff */
[----:B------:R-:W-:-:S02]  /*3510*/  ULOP3.LUT UR44, UR4, 0x10000, URZ, 0xfc, !UPT ;  /* 0x00010000042c7892 */ /* 0x000fc4000f8efcff */
[----:B------:R-:W-:Y:S02]  /*3520*/  UIADD3 UR64, UPT, UPT, -UR64, URZ, URZ ;  /* 0x000000ff40407290 */ /* 0x000fe4000fffe1ff */
[----:B----4-:R-:W-:Y:S01]  /*3530*/  UISETP.GE.AND UP4, UPT, UR7, 0x1, UPT ;  /* 0x000000010700788c */ /* 0x010fe2000bf86270 */
[----:B------:R-:W-:Y:S01]  /*3540*/  UMOV UR50, 0x0 ;  /* 0x0000000000327882 */ /* 0x000fe20000000000 */
[----:B------:R-:W-:Y:S01]  /*3550*/  UMOV UR51, 0x8100490 ;  /* 0x0810049000337882 */ /* 0x000fe20000000000 */
[----:B------:R-:W-:Y:S01]  /*3560*/  UMOV UR48, 0x0 ;  /* 0x0000000000307882 */ /* 0x000fe20000000000 */
[----:B-1----:R-:W-:Y:S01]  /*3570*/  R2UR UR65, R0 ;  /* 0x00000000004172ca */ /* 0x002fe200000e0000 */
[----:B------:R-:W-:-:S14]  /*3580*/  UMOV UR49, 0x8100490 ;  /* 0x0810049000317882 */ /* 0x000fdc0000000000 */
.L_x_66:
[----:B------:R-:W-:Y:S02]  /*3590*/  LEA R0, R10, UR41, 0x3 ;  /* 0x000000290a007c11 */ /* 0x000fe4000f8e18ff */
[----:B------:R-:W-:Y:S02]  /*35a0*/  SHF.L.U32 R5, R9, 0x1f, RZ ;  /* 0x0000001f09057819 */ /* 0x000fe400000006ff */
[----:B------:R-:W-:Y:S01]  /*35b0*/  PLOP3.LUT P0, PT, PT, PT, UP4, 0x80, 0x8 ;  /* 0x000000000008781c */ /* 0x000fe20003f0f048 */
[----:B------:R-:W-:Y:S01]  /*35c0*/  VIADD R3, R0, 0x90 ;  /* 0x0000009000037836 */ /* 0x000fe20000000000 */
[----:B-1----:R-:W1:Y:S02]  /*35d0*/  SYNCS.PHASECHK.TRANS64.TRYWAIT P1, [R0+URZ+0x80], R5 ;  /* 0x00008005000075a7 */ /* 0x002e6400080211ff */
[----:B-1-3--:R-:W-:Y:S09]  /*35e0*/  @!P1 BRA `(.L_x_60) ;  /* 0x0000004c005c9947 */ /* 0x00aff20003800000 */
.L_x_137:
[----:B------:R-:W-:Y:S01]  /*35f0*/  LEA R4, R10, UR41, 0x4 ;  /* 0x000000290a047c11 */ /* 0x000fe2000f8e20ff */
[----:B------:R-:W-:Y:S01]  /*3600*/  @UP4 ULEA UR4, UR39, UR41, 0x3 ;  /* 0x0000002927044291 */ /* 0x000fe2000f8e18ff */
[----:B------:R-:W-:Y:S01]  /*3610*/  PLOP3.LUT P2, PT, PT, PT, PT, 0x80, 0x8 ;  /* 0x000000000008781c */ /* 0x000fe20003f4f070 */
[----:B------:R-:W-:Y:S01]  /*3620*/  ULEA UR45, UR46, UR41, 0x3 ;  /* 0x000000292e2d7291 */ /* 0x000fe2000f8e18ff */
[----:B------:R-:W-:Y:S01]  /*3630*/  PRMT R3, RZ, 0x654, R3 ;  /* 0x00000654ff037816 */ /* 0x000fe20000000003 */
[----:B------:R-:W-:Y:S01]  /*3640*/  ULEA UR36, UR46, UR65, 0x6 ;  /* 0x000000412e247291 */ /* 0x000fe2000f8e30ff */
[----:B-1----:R-:W1:Y:S01]  /*3650*/  LDS.128 R4, [R4+0x110] ;  /* 0x0001100004047984 */ /* 0x002e620000000c00 */
[----:B------:R-:W-:Y:S02]  /*3660*/  @P0 SHF.L.U32 R2, R8, 0x1f, RZ ;  /* 0x0000001f08020819 */ /* 0x000fe400000006ff */
[----:B------:R-:W-:Y:S01]  /*3670*/  SHF.L.U32 R0, R11, 0x1f, RZ ;  /* 0x0000001f0b007819 */ /* 0x000fe200000006ff */
[----:B------:R-:W-:Y:S01]  /*3680*/  @!PT LDS RZ, [RZ] ;  /* 0x00000000fffff984 */ /* 0x000fe20000000800 */
[----:B------:R-:W-:Y:S01]  /*3690*/  @!PT LDS RZ, [RZ] ;  /* 0x00000000fffff984 */ /* 0x000fe20000000800 */
[----:B------:R-:W-:Y:S01]  /*36a0*/  @!PT LDS RZ, [RZ] ;  /* 0x00000000fffff984 */ /* 0x000fe20000000800 */
[----:B------:R-:W-:Y:S01]  /*36b0*/  @!PT LDS RZ, [RZ] ;  /* 0x00000000fffff984 */ /* 0x000fe20000000800 */
[----:B------:R2:W-:Y:S06]  /*36c0*/  MEMBAR.ALL.CTA ;  /* 0x0000000000007992 */ /* 0x0005ec0000008000 */
[----:B--2---:R-:W2:Y:S02]  /*36d0*/  FENCE.VIEW.ASYNC.S ;  /* 0x00000000000073c6 */ /* 0x004ea40000000000 */
[----:B--2---:R2:W-:Y:S01]  /*36e0*/  SYNCS.ARRIVE.TRANS64.RED.A1T0 RZ, [R3+URZ], RZ ;  /* 0x000000ff03ff79a7 */ /* 0x0045e200081004ff */
[----:B------:R2:W3:Y:S01]  /*36f0*/  @P0 SYNCS.PHASECHK.TRANS64.TRYWAIT P2, [UR4], R2 ;  /* 0x00000002ff0005a7 */ /* 0x0004e20008041104 */
[----:B-1----:R-:W-:Y:S01]  /*3700*/  LOP3.LUT P1, RZ, R6, 0x1, RZ, 0xc0, !PT ;  /* 0x0000000106ff7812 */ /* 0x002fe2000782c0ff */
[----:B------:R-:W1:Y:S02]  /*3710*/  SYNCS.PHASECHK.TRANS64.TRYWAIT P0, [UR45+0xc0], R0 ;  /* 0x0000c000ff0075a7 */ /* 0x000e64000800112d */
[----:B-123--:R-:W-:Y:S10]  /*3720*/  @!P0 BRA `(.L_x_61) ;  /* 0x0000004c00208947 */ /* 0x00eff40003800000 */
.L_x_139:
[----:B------:R-:W-:Y:S01]  /*3730*/  IADD3 R10, PT, PT, R10, 0x1, RZ ;  /* 0x000000010a0a7810 */ /* 0x000fe20007ffe0ff */
[----:B------:R-:W-:Y:S06]  /*3740*/  BRA.U !UP4, `(.L_x_62) ;  /* 0x000000050c107547 */ /* 0x000fec000b800000 */
[----:B------:R-:W-:Y:S01]  /*3750*/  UPLOP3.LUT UP2, UPT, UPT, UPT, UPT, 0x40, 0x4 ;  /* 0x000000000004789c */ /* 0x000fe20003f4e870 */
[----:B------:R-:W-:Y:S01]  /*3760*/  UMOV UR38, UR64 ;  /* 0x0000004000267c82 */ /* 0x000fe20008000000 */
[----:B------:R-:W-:Y:S01]  /*3770*/  UMOV UR37, UR47 ;  /* 0x0000002f00257c82 */ /* 0x000fe20008000000 */
[----:B------:R-:W-:-:S08]  /*3780*/  UMOV UR5, UR39 ;  /* 0x0000002700057c82 */ /* 0x000fd00008000000 */
.L_x_65:
[----:B------:R-:W-:Y:S02]  /*3790*/  UIADD3 UR38, UPT, UPT, UR38, 0x1, URZ ;  /* 0x0000000126267890 */ /* 0x000fe4000fffe0ff */
[----:B------:R-:W-:Y:S02]  /*37a0*/  ULEA UR7, UR5, UR41, 0x3 ;  /* 0x0000002905077291 */ /* 0x000fe4000f8e18ff */
[----:B------:R-:W-:Y:S01]  /*37b0*/  UISETP.NE.AND UP3, UPT, UR38, URZ, UPT ;  /* 0x000000ff2600728c */ /* 0x000fe2000bf65270 */
[----:B--23--:R-:W-:Y:S10]  /*37c0*/  @P2 BRA `(.L_x_63) ;  /* 0x00000000000c2947 */ /* 0x00cff40003800000 */
[----:B-1----:R-:W-:Y:S04]  /*37d0*/  SHF.L.U32 R3, R8, 0x1f, RZ ;  /* 0x0000001f08037819 */ /* 0x002fe800000006ff */
[----:B------:R-:W1:Y:S02]  /*37e0*/  SYNCS.PHASECHK.TRANS64.TRYWAIT P0, [UR7], R3 ;  /* 0x00000003ff0075a7 */ /* 0x000e640008001107 */
[----:B-1----:R-:W-:Y:S05]  /*37f0*/  @!P0 BRA `(.L_x_64) ;  /* 0x0000004c00048947 */ /* 0x002fea0003800000 */
.L_x_63:
[----:B------:R-:W-:Y:S01]  /*3800*/  UISETP.NE.AND UP0, UPT, UR37, 0x1, UPT ;  /* 0x000000012500788c */ /* 0x000fe2000bf05270 */
[----:B------:R-:W-:Y:S01]  /*3810*/  PLOP3.LUT P2, PT, PT, PT, PT, 0x80, 0x8 ;  /* 0x000000000008781c */ /* 0x000fe20003f4f070 */
[----:B------:R-:W-:Y:S02]  /*3820*/  UIADD3 UR4, UPT, UPT, UR5, 0x1, URZ ;  /* 0x0000000105047890 */ /* 0x000fe4000fffe0ff */
[----:B------:R-:W-:Y:S02]  /*3830*/  UIADD3 UR40, UPT, UPT, UR7, 0x20, URZ ;  /* 0x0000002007287890 */ /* 0x000fe4000fffe0ff */
[----:B------:R-:W-:Y:S01]  /*3840*/  UISETP.NE.AND UP1, UPT, UR4, 0x4, UPT ;  /* 0x000000040400788c */ /* 0x000fe2000bf25270 */
[----:B------:R-:W-:Y:S01]  /*3850*/  PLOP3.LUT P0, PT, PT, PT, UP0, 0x80, 0x8 ;  /* 0x000000000008781c */ /* 0x000fe20003f0f008 */
[----:B------:R-:W-:Y:S02]  /*3860*/  UIADD3 UR37, UPT, UPT, UR37, -0x1, URZ ;  /* 0xffffffff25257890 */ /* 0x000fe4000fffe0ff */
[----:B------:R-:W-:Y:S02]  /*3870*/  USEL UR6, URZ, 0x1, UP1 ;  /* 0x00000001ff067887 */ /* 0x000fe40008800000 */
[----:B------:R-:W-:Y:S01]  /*3880*/  USEL UR39, UR4, URZ, UP1 ;  /* 0x000000ff04277287 */ /* 0x000fe20008800000 */
[----:B------:R-:W-:Y:S01]  /*3890*/  UMOV UR7, 0x40004040 ;  /* 0x4000404000077882 */ /* 0x000fe20000000000 */
[----:B------:R-:W-:Y:S02]  /*38a0*/  UMOV UR35, 0x40004040 ;  /* 0x4000404000237882 */ /* 0x000fe40000000000 */
[----:B------:R-:W-:Y:S01]  /*38b0*/  @UP0 ULEA UR4, UR39, UR41, 0x3 ;  /* 0x0000002927040291 */ /* 0x000fe2000f8e18ff */
[----:B------:R-:W-:Y:S01]  /*38c0*/  LOP3.LUT R8, R8, UR6, RZ, 0x3c, !PT ;  /* 0x0000000608087c12 */ /* 0x000fe2000f8e3cff */
[----:B------:R-:W-:Y:S01]  /*38d0*/  ULEA UR6, UR5, UR44, 0xa ;  /* 0x0000002c05067291 */ /* 0x000fe2000f8e50ff */
[----:B------:R-:W-:Y:S02]  /*38e0*/  UMOV UR33, 0x40004040 ;  /* 0x4000404000217882 */ /* 0x000fe40000000000 */
[----:B-1----:R-:W-:Y:S01]  /*38f0*/  @P0 SHF.L.U32 R0, R8, 0x1f, RZ ;  /* 0x0000001f08000819 */ /* 0x002fe200000006ff */
[----:B------:R-:W-:Y:S02]  /*3900*/  UIADD3 UR34, UPT, UPT, UR6, 0x2, URZ ;  /* 0x0000000206227890 */ /* 0x000fe4000fffe0ff */
[----:B------:R-:W-:Y:S01]  /*3910*/  UIADD3 UR30, UPT, UPT, UR6, 0x4, URZ ;  /* 0x00000004061e7890 */ /* 0x000fe2000fffe0ff */
[----:B------:R2:W3:Y:S01]  /*3920*/  @P0 SYNCS.PHASECHK.TRANS64.TRYWAIT P2, [UR4], R0 ;  /* 0x00000000ff0005a7 */ /* 0x0004e20008041104 */
[----:B------:R-:W-:Y:S02]  /*3930*/  ULEA UR4, UR5, UR43, 0xb ;  /* 0x0000002b05047291 */ /* 0x000fe4000f8e58ff */
[----:B------:R-:W-:Y:S02]  /*3940*/  UIADD3 UR26, UPT, UPT, UR6, 0x6, URZ ;  /* 0x00000006061a7890 */ /* 0x000fe4000fffe0ff */
        /* <DEDUP_REMOVED lines=10> */
[----:B------:R-:W-:Y:S01]  /*39f0*/  UIADD3 UR8, UPT, UPT, UR4, 0x406, URZ ;  /* 0x0000040604087890 */ /* 0x000fe2000fffe0ff */
[----:B------:R-:W-:Y:S01]  /*3a00*/  UMOV UR5, 0x40004040 ;  /* 0x4000404000057882 */ /* 0x000fe20000000000 */
[----:B------:R-:W-:Y:S01]  /*3a10*/  UMOV UR31, 0x40004040 ;  /* 0x40004040001f7882 */ /* 0x000fe20000000000 */
[----:B------:R1:W-:Y:S01]  /*3a20*/  UTCHMMA gdesc[UR4], gdesc[UR6], tmem[UR36], tmem[UR62], idesc[UR63], UP2 ;  /* 0x00ff3e06040075ea */ /* 0x0003e20009000024 */
[----:B------:R-:W-:Y:S01]  /*3a30*/  UPLOP3.LUT UP2, UPT, UPT, UPT, UPT, 0x80, 0x8 ;  /* 0x000000000008789c */ /* 0x000fe20003f4f070 */
[----:B------:R2:W-:Y:S01]  /*3a40*/  UTCHMMA gdesc[UR32], gdesc[UR34], tmem[UR36], tmem[UR60], idesc[UR61], UPT ;  /* 0x00ff3c22200075ea */ /* 0x0005e2000b800024 */
[----:B------:R-:W-:Y:S01]  /*3a50*/  UMOV UR29, 0x40004040 ;  /* 0x40004040001d7882 */ /* 0x000fe20000000000 */
[----:B------:R-:W-:Y:S01]  /*3a60*/  UMOV UR27, 0x40004040 ;  /* 0x40004040001b7882 */ /* 0x000fe20000000000 */
        /* <DEDUP_REMOVED lines=12> */
[----:B------:R-:W-:Y:S01]  /*3b30*/  UMOV UR9, 0x40004040 ;  /* 0x4000404000097882 */ /* 0x000fe20000000000 */
[----:B------:R2:W-:Y:S01]  /*3b40*/  UTCHMMA gdesc[UR12], gdesc[UR14], tmem[UR36], tmem[UR50], idesc[UR51], UPT ;  /* 0x00ff320e0c0075ea */ /* 0x0005e2000b800024 */
[----:B------:R2:W-:Y:S01]  /*3b50*/  UTCHMMA gdesc[UR8], gdesc[UR10], tmem[UR36], tmem[UR48], idesc[UR49], UPT ;  /* 0x00ff300a080075ea */ /* 0x0005e2000b800024 */
[----:B------:R2:W-:Y:S01]  /*3b60*/  UTCBAR.MULTICAST [UR40], URZ, UR42 ;  /* 0x000000ff280073e9 */ /* 0x0005e2000800082a */
[----:B-1----:R-:W-:Y:S01]  /*3b70*/  UMOV UR5, UR39 ;  /* 0x0000002700057c82 */ /* 0x002fe20008000000 */
[----:B------:R-:W-:Y:S05]  /*3b80*/  BRA.U UP3, `(.L_x_65) ;  /* 0xfffffffd03007547 */ /* 0x000fea000b83ffff */
.L_x_62:
[----:B------:R-:W-:Y:S01]  /*3b90*/  UIADD3 UR4, UPT, UPT, UR46, 0x1, URZ ;  /* 0x000000012e047890 */ /* 0x000fe2000fffe0ff */
[C---:B------:R-:W-:Y:S01]  /*3ba0*/  ISETP.NE.AND P0, PT, R10.reuse, 0x2, PT ;  /* 0x000000020a00780c */ /* 0x040fe20003f05270 */
[----:B------:R-:W-:Y:S02]  /*3bb0*/  UIADD3 UR5, UPT, UPT, UR45, 0xa0, URZ ;  /* 0x000000a02d057890 */ /* 0x000fe4000fffe0ff */
[----:B------:R-:W-:Y:S01]  /*3bc0*/  UISETP.NE.AND UP0, UPT, UR4, 0x4, UPT ;  /* 0x000000040400788c */ /* 0x000fe2000bf05270 */
[----:B-12---:R-:W-:Y:S02]  /*3bd0*/  SEL R0, RZ, 0x1, P0 ;  /* 0x00000001ff007807 */ /* 0x006fe40000000000 */
[----:B------:R-:W-:Y:S01]  /*3be0*/  SEL R10, R10, RZ, P0 ;  /* 0x000000ff0a0a7207 */ /* 0x000fe20000000000 */
[----:B------:R-:W-:Y:S01]  /*3bf0*/  USEL UR6, URZ, 0x1, UP0 ;  /* 0x00000001ff067887 */ /* 0x000fe20008000000 */
[----:B------:R-:W-:Y:S01]  /*3c00*/  LOP3.LUT R9, R9, R0, RZ, 0x3c, !PT ;  /* 0x0000000009097212 */ /* 0x000fe200078e3cff */
[----:B------:R-:W-:Y:S01]  /*3c10*/  USEL UR46, UR4, URZ, UP0 ;  /* 0x000000ff042e7287 */ /* 0x000fe20008000000 */
[----:B------:R1:W-:Y:S03]  /*3c20*/  UTCBAR [UR5], URZ ;  /* 0x000000ff050073e9 */ /* 0x0003e600080000ff */
[----:B------:R-:W-:Y:S01]  /*3c30*/  LOP3.LUT R11, R11, UR6, RZ, 0x3c, !PT ;  /* 0x000000060b0b7c12 */ /* 0x000fe2000f8e3cff */
[----:B------:R-:W-:Y:S07]  /*3c40*/  @P1 BRA `(.L_x_66) ;  /* 0xfffffff800501947 */ /* 0x000fee000383ffff */
[----:B------:R-:W2:Y:S01]  /*3c50*/  S2UR UR8, SR_CgaCtaId ;  /* 0x00000000000879c3 */ /* 0x000ea20000008800 */
[----:B------:R-:W-:Y:S01]  /*3c60*/  ELECT P0, URZ, PT ;  /* 0x0000000000ff782f */ /* 0x000fe20003800000 */
[----:B------:R-:W-:Y:S01]  /*3c70*/  IMAD.MOV.U32 R0, RZ, RZ, 0x1 ;  /* 0x00000001ff007424 */ /* 0x000fe200078e00ff */
[----:B------:R-:W-:Y:S01]  /*3c80*/  UIADD3 UR41, UPT, UPT, UR41, 0xc0, URZ ;  /* 0x000000c029297890 */ /* 0x000fe2000fffe0ff */
[----:B------:R-:W-:Y:S01]  /*3c90*/  SHF.L.U32 R3, R11, 0x1f, RZ ;  /* 0x0000001f0b037819 */ /* 0x000fe200000006ff */
[----:B------:R-:W-:-:S03]  /*3ca0*/  UMOV UR4, 0x40 ;  /* 0x0000004000047882 */ /* 0x000fc60000000000 */
[----:B------:R-:W-:Y:S01]  /*3cb0*/  UVIRTCOUNT.DEALLOC.SMPOOL 0x80 ;  /* 0x000000800000784c */ /* 0x000fe20000000000 */
[----:B--2---:R-:W-:Y:S02]  /*3cc0*/  ULEA UR8, UR8, UR4, 0x18 ;  /* 0x0000000408087291 */ /* 0x004fe4000f8ec0ff */
[----:B------:R-:W-:-:S07]  /*3cd0*/  ULEA UR4, UR46, UR41, 0x3 ;  /* 0x000000292e047291 */ /* 0x000fce000f8e18ff */
[----:B------:R2:W-:Y:S02]  /*3ce0*/  @P0 STS.U8 [UR8+0x1c], R0 ;  /* 0x00001c00ff000988 */ /* 0x0005e40008000008 */
[----:B------:R-:W4:Y:S02]  /*3cf0*/  SYNCS.PHASECHK.TRANS64.TRYWAIT P0, [UR4], R3 ;  /* 0x00000003ff0075a7 */ /* 0x000f240008001104 */
[----:B--2-4-:R-:W-:Y:S05]  /*3d00*/  @!P0 BRA `(.L_x_67) ;  /* 0x0000004400d88947 */ /* 0x014fea0003800000 */
.L_x_142:
[----:B------:R-:W-:-:S04]  /*3d10*/  UIADD3 UR4, UPT, UPT, UR46, 0x1, URZ ;  /* 0x000000012e047890 */ /* 0x000fc8000fffe0ff */
[----:B------:R-:W-:-:S04]  /*3d20*/  UISETP.NE.AND UP0, UPT, UR4, 0x4, UPT ;  /* 0x000000040400788c */ /* 0x000fc8000bf05270 */
[----:B------:R-:W-:Y:S02]  /*3d30*/  USEL UR6, URZ, 0x1, UP0 ;  /* 0x00000001ff067887 */ /* 0x000fe40008000000 */
[----:B------:R-:W-:-:S04]  /*3d40*/  USEL UR4, UR4, URZ, UP0 ;  /* 0x000000ff04047287 */ /* 0x000fc80008000000 */
[----:B-1----:R-:W-:Y:S01]  /*3d50*/  ULEA UR5, UR4, UR41, 0x3 ;  /* 0x0000002904057291 */ /* 0x002fe2000f8e18ff */
[----:B------:R-:W-:-:S04]  /*3d60*/  LOP3.LUT R2, R11, UR6, RZ, 0x3c, !PT ;  /* 0x000000060b027c12 */ /* 0x000fc8000f8e3cff */
[----:B--2---:R-:W-:-:S04]  /*3d70*/  SHF.L.U32 R3, R2, 0x1f, RZ ;  /* 0x0000001f02037819 */ /* 0x004fc800000006ff */
[----:B------:R-:W1:Y:S02]  /*3d80*/  SYNCS.PHASECHK.TRANS64.TRYWAIT P0, [UR5], R3 ;  /* 0x00000003ff0075a7 */ /* 0x000e640008001105 */
[----:B-1----:R-:W-:Y:S05]  /*3d90*/  @!P0 BRA `(.L_x_68) ;  /* 0x0000004400cc8947 */ /* 0x002fea0003800000 */
.L_x_144:
        /* <DEDUP_REMOVED lines=9> */
.L_x_146:
[----:B------:R-:W-:-:S04]  /*3e30*/  UIADD3 UR4, UPT, UPT, UR4, 0x1, URZ ;  /* 0x0000000104047890 */ /* 0x000fc8000fffe0ff */
[----:B------:R-:W-:-:S04]  /*3e40*/  UISETP.NE.AND UP0, UPT, UR4, 0x4, UPT ;  /* 0x000000040400788c */ /* 0x000fc8000bf05270 */
[----:B------:R-:W-:Y:S02]  /*3e50*/  USEL UR5, URZ, 0x1, UP0 ;  /* 0x00000001ff057887 */ /* 0x000fe40008000000 */
[----:B------:R-:W-:-:S04]  /*3e60*/  USEL UR4, UR4, URZ, UP0 ;  /* 0x000000ff04047287 */ /* 0x000fc80008000000 */
[----:B------:R-:W-:Y:S01]  /*3e70*/  ULEA UR4, UR4, UR41, 0x3 ;  /* 0x0000002904047291 */ /* 0x000fe2000f8e18ff */
[----:B-1----:R-:W-:-:S04]  /*3e80*/  LOP3.LUT R3, R2, UR5, RZ, 0x3c, !PT ;  /* 0x0000000502037c12 */ /* 0x002fc8000f8e3cff */
[----:B------:R-:W-:-:S04]  /*3e90*/  SHF.L.U32 R3, R3, 0x1f, RZ ;  /* 0x0000001f03037819 */ /* 0x000fc800000006ff */
[----:B------:R-:W1:Y:S02]  /*3ea0*/  SYNCS.PHASECHK.TRANS64.TRYWAIT P0, [UR4], R3 ;  /* 0x00000003ff0075a7 */ /* 0x000e640008001104 */
[----:B-1----:R-:W-:Y:S05]  /*3eb0*/  @!P0 BRA `(.L_x_70) ;  /* 0x0000004400b48947 */ /* 0x002fea0003800000 */
.L_x_148:
[----:B------:R-:W-:Y:S01]  /*3ec0*/  NOP ;  /* 0x0000000000007918 */ /* 0x000fe20000000000 */
[----:B-1----:R-:W1:Y:S01]  /*3ed0*/  LDS R0, [UR8+0x14] ;  /* 0x00001408ff007984 */ /* 0x002e620008000800 */
[----:B------:R-:W-:Y:S01]  /*3ee0*/  ULOP3.LUT UR4, UR65, 0xffff, URZ, 0xc0, !UPT ;  /* 0x0000ffff41047892 */ /* 0x000fe2000f8ec0ff */
[----:B------:R-:W-:Y:S01]  /*3ef0*/  UMOV UR5, 0xffff ;  /* 0x0000ffff00057882 */ /* 0x000fe20000000000 */
[----:B------:R-:W-:Y:S02]  /*3f00*/  UMOV UR6, 0x1 ;  /* 0x0000000100067882 */ /* 0x000fe40000000000 */
[----:B------:R-:W-:-:S04]  /*3f10*/  USHF.R.U32.HI UR4, URZ, 0x5, UR4 ;  /* 0x00000005ff047899 */ /* 0x000fc80008011604 */
[----:B------:R-:W-:Y:S02]  /*3f20*/  USHF.L.U32 UR5, UR5, UR4, URZ ;  /* 0x0000000405057299 */ /* 0x000fe400080006ff */
[----:B------:R-:W-:-:S04]  /*3f30*/  USHF.L.U32 UR4, UR6, UR4, URZ ;  /* 0x0000000406047299 */ /* 0x000fc800080006ff */
[----:B-1----:R-:W-:-:S04]  /*3f40*/  LOP3.LUT R0, R0, UR5, RZ, 0xc0, !PT ;  /* 0x0000000500007c12 */ /* 0x002fc8000f8ec0ff */
[----:B------:R-:W-:-:S13]  /*3f50*/  ISETP.NE.AND P0, PT, R0, UR5, PT ;  /* 0x0000000500007c0c */ /* 0x000fda000bf05270 */
[----:B------:R-:W-:Y:S05]  /*3f60*/  @P0 BRA `(.L_x_71) ;  /* 0x0000000000580947 */ /* 0x000fea0003800000 */
[----:B------:R-:W1:Y:S02]  /*3f70*/  LDS R0, [UR8+0x18] ;  /* 0x00001808ff007984 */ /* 0x000e640008000800 */
[----:B-1----:R-:W-:-:S04]  /*3f80*/  LOP3.LUT R0, R0, UR4, RZ, 0xc0, !PT ;  /* 0x0000000400007c12 */ /* 0x002fc8000f8ec0ff */
[----:B------:R-:W-:-:S13]  /*3f90*/  ISETP.NE.AND P0, PT, R0, UR4, PT ;  /* 0x0000000400007c0c */ /* 0x000fda000bf05270 */
[----:B------:R-:W-:Y:S05]  /*3fa0*/  @P0 BRA `(.L_x_72) ;  /* 0x00000000003c0947 */ /* 0x000fea0003800000 */
[----:B------:R-:W1:Y:S01]  /*3fb0*/  S2R R2, SR_LANEID ;  /* 0x0000000000027919 */ /* 0x000e620000000000 */
[----:B------:R-:W-:Y:S01]  /*3fc0*/  ULOP3.LUT UR5, URZ, UR5, URZ, 0x33, !UPT ;  /* 0x00000005ff057292 */ /* 0x000fe2000f8e33ff */
[----:B------:R-:W-:Y:S01]  /*3fd0*/  LOP3.LUT R4, RZ, UR4, RZ, 0x33, !PT ;  /* 0x00000004ff047c12 */ /* 0x000fe2000f8e33ff */
[----:B------:R-:W-:Y:S02]  /*3fe0*/  VOTEU.ANY UR4, UPT, PT ;  /* 0x0000000000047886 */ /* 0x000fe400038e0100 */
[----:B------:R-:W-:Y:S01]  /*3ff0*/  UFLO.U32 UR4, UR4 ;  /* 0x00000004000472bd */ /* 0x000fe200080e0000 */
[----:B------:R-:W2:Y:S01]  /*4000*/  REDUX UR6, R4 ;  /* 0x00000000040673c4 */ /* 0x000ea20000000000 */
[----:B------:R-:W-:-:S06]  /*4010*/  IMAD.U32 R0, RZ, RZ, UR5 ;  /* 0x00000005ff007e24 */ /* 0x000fcc000f8e00ff */
[----:B------:R4:W-:Y:S01]  /*4020*/  UTCATOMSWS.AND URZ, UR5 ;  /* 0x0000000500ff79e3 */ /* 0x0009e20008000000 */
[----:B------:R-:W3:Y:S01]  /*4030*/  REDUX UR7, R0 ;  /* 0x00000000000773c4 */ /* 0x000ee20000000000 */
[----:B-1----:R-:W-:Y:S01]  /*4040*/  ISETP.EQ.U32.AND P0, PT, R2, UR4, PT ;  /* 0x0000000402007c0c */ /* 0x002fe2000bf02070 */
[----:B--2---:R-:W-:Y:S01]  /*4050*/  IMAD.U32 R2, RZ, RZ, UR6 ;  /* 0x00000006ff027e24 */ /* 0x004fe2000f8e00ff */
[----:B---3--:R-:W-:-:S11]  /*4060*/  MOV R3, UR7 ;  /* 0x0000000700037c02 */ /* 0x008fd60008000f00 */
[----:B------:R4:W-:Y:S04]  /*4070*/  @P0 ATOMS.AND RZ, [UR8+0x14], R3 ;  /* 0x00001403ffff098c */ /* 0x0009e8000a800008 */
[----:B------:R4:W-:Y:S01]  /*4080*/  @P0 ATOMS.AND RZ, [UR8+0x18], R2 ;  /* 0x00001802ffff098c */ /* 0x0009e2000a800008 */
[----:B------:R-:W-:Y:S05]  /*4090*/  BRA `(.L_x_73) ;  /* 0x0000000000147947 */ /* 0x000fea0003800000 */
.L_x_72:
[----:B------:R-:W-:Y:S02]  /*40a0*/  MOV R2, 0x40c0 ;  /* 0x000040c000027802 */ /* 0x000fe40000000f00 */
[----:B---3-5:R-:W-:Y:S05]  /*40b0*/  CALL.REL.NOINC `($__internal_0_$__cuda_sm10x_tcgen05_guardrail_trap_col_being_dealloced_not_returned_by_alloc) ;  /* 0x0000004800287944 */ /* 0x028fea0003c00000 */
[----:B------:R-:W-:Y:S05]  /*40c0*/  BRA `(.L_x_73) ;  /* 0x0000000000087947 */ /* 0x000fea0003800000 */
.L_x_71:
[----:B------:R-:W-:Y:S02]  /*40d0*/  MOV R2, 0x40f0 ;  /* 0x000040f000027802 */ /* 0x000fe40000000f00 */
[----:B---3-5:R-:W-:Y:S05]  /*40e0*/  CALL.REL.NOINC `($__internal_2_$__cuda_sm10x_tcgen05_guardrail_trap_unallocated_columns_being_dealloced) ;  /* 0x0000004800347944 */ /* 0x028fea0003c00000 */
.L_x_73:
[----:B------:R-:W-:Y:S01]  /*40f0*/  NOP ;  /* 0x0000000000007918 */ /* 0x000fe20000000000 */
[----:B----4-:R-:W-:Y:S05]  /*4100*/  EXIT ;  /* 0x000000000000794d */ /* 0x010fea0003800000 */
.L_x_55:
[----:B------:R-:W-:-:S09]  /*4110*/  UISETP.NE.OR UP0, UPT, UR22, 0x3, !UP3 ;  /* 0x000000031600788c */ /* 0x000fd2000df05670 */
[----:B------:R-:W-:Y:S05]  /*4120*/  BRA.U UP0, `(.L_x_74) ;  /* 0x0000000d00f07547 */ /* 0x000fea000b800000 */
[----:B------:R-:W1:Y:S01]  /*4130*/  LDCU UR33, c[0x0][0x370] ;  /* 0x00006e00ff2177ac */ /* 0x000e620008000800 */
[----:B------:R-:W2:Y:S01]  /*4140*/  LDC.64 R16, c[0x0][0x348] ;  /* 0x0000d200ff107b82 */ /* 0x000ea20000000a00 */
[----:B------:R-:W-:Y:S02]  /*4150*/  HFMA2 R13, -RZ, RZ, 0, 0 ;  /* 0x00000000ff0d7431 */ /* 0x000fe400000001ff */
[----:B------:R-:W-:Y:S01]  /*4160*/  IMAD.MOV.U32 R15, RZ, RZ, 0x1 ;  /* 0x00000001ff0f7424 */ /* 0x000fe200078e00ff */
[----:B------:R-:W1:Y:S01]  /*4170*/  LDCU.128 UR28, c[0x0][0xb10] ;  /* 0x00016200ff1c77ac */ /* 0x000e620008000c00 */
[----:B------:R-:W-:Y:S01]  /*4180*/  IMAD.MOV.U32 R14, RZ, RZ, RZ ;  /* 0x000000ffff0e7224 */ /* 0x000fe200078e00ff */
[----:B------:R-:W-:Y:S01]  /*4190*/  MOV R7, 0x2000 ;  /* 0x0000200000077802 */ /* 0x000fe20000000f00 */
[----:B------:R-:W3:Y:S01]  /*41a0*/  LDCU UR32, c[0x0][0x374] ;  /* 0x00006e80ff2077ac */ /* 0x000ee20008000800 */
[----:B------:R-:W4:Y:S01]  /*41b0*/  LDC.64 R2, c[0x0][0x888] ;  /* 0x00022200ff027b82 */ /* 0x000f220000000a00 */
[----:B------:R-:W3:Y:S01]  /*41c0*/  LDCU UR15, c[0x0][0xb0c] ;  /* 0x00016180ff0f77ac */ /* 0x000ee20008000800 */
[----:B------:R-:W3:Y:S06]  /*41d0*/  LDCU UR38, c[0x0][0xb20] ;  /* 0x00016400ff2677ac */ /* 0x000eec0008000800 */
[----:B------:R-:W2:Y:S01]  /*41e0*/  LDC.64 R4, c[0x0][0x890] ;  /* 0x00022400ff047b82 */ /* 0x000ea20000000a00 */
[----:B------:R-:W3:Y:S01]  /*41f0*/  LDCU UR4, c[0x0][0xb30] ;  /* 0x00016600ff0477ac */ /* 0x000ee20008000800 */
[----:B-1----:R-:W-:-:S02]  /*4200*/  UIMAD.WIDE.U32 UR6, UR33, UR28, URZ ;  /* 0x0000001c210672a5 */ /* 0x002fc4000f8e00ff */
[----:B---3--:R-:W-:Y:S01]  /*4210*/  UIMAD.WIDE.U32 UR8, UR32, UR31, URZ ;  /* 0x0000001f200872a5 */ /* 0x008fe2000f8e00ff */
[----:B------:R-:W-:Y:S01]  /*4220*/  UMOV UR24, 0x400 ;  /* 0x0000040000187882 */ /* 0x000fe20000000000 */
[----:B------:R-:W-:-:S03]  /*4230*/  UPLOP3.LUT UP3, UPT, UPT, UPT, UPT, 0x40, 0x4 ;  /* 0x000000000004789c */ /* 0x000fc60003f6e870 */
[----:B------:R-:W-:Y:S01]  /*4240*/  UMOV UR6, UR7 ;  /* 0x0000000700067c82 */ /* 0x000fe20008000000 */
[----:B------:R-:W-:Y:S01]  /*4250*/  UISETP.GE.AND UP0, UPT, UR42, 0x1, UPT ;  /* 0x000000012a00788c */ /* 0x000fe2000bf06270 */
[----:B------:R-:W-:Y:S01]  /*4260*/  UMOV UR34, UR9 ;  /* 0x0000000900227c82 */ /* 0x000fe20008000000 */
[----:B------:R-:W-:Y:S01]  /*4270*/  UISETP.NE.AND UP4, UPT, UR42, 0x1, UPT ;  /* 0x000000012a00788c */ /* 0x000fe2000bf85270 */
[----:B------:R-:W1:Y:S01]  /*4280*/  LDCU.64 UR16, c[0x0][0xb28] ;  /* 0x00016500ff1077ac */ /* 0x000e620008000a00 */
[----:B------:R-:W-:Y:S02]  /*4290*/  ULEA UR24, UR54, UR24, 0x18 ;  /* 0x0000001836187291 */ /* 0x000fe4000f8ec0ff */
[----:B------:R-:W-:Y:S02]  /*42a0*/  UISETP.NE.AND UP6, UPT, UR15, 0x1, UPT ;  /* 0x000000010f00788c */ /* 0x000fe4000bfc5270 */
[----:B------:R-:W-:Y:S02]  /*42b0*/  UISETP.NE.AND UP5, UPT, UR30, 0x1, UPT ;  /* 0x000000011e00788c */ /* 0x000fe4000bfa5270 */
[----:B------:R-:W-:-:S02]  /*42c0*/  USHF.R.U32.HI UR35, URZ, UR29, UR6 ;  /* 0x0000001dff237299 */ /* 0x000fc40008011606 */
[----:B------:R-:W-:Y:S02]  /*42d0*/  USHF.R.U32.HI UR34, URZ, UR38, UR34 ;  /* 0x00000026ff227299 */ /* 0x000fe40008011622 */
[----:B------:R-:W-:Y:S01]  /*42e0*/  UISETP.NE.AND UP2, UPT, UR4, 0x1, UPT ;  /* 0x000000010400788c */ /* 0x000fe2000bf45270 */
[----:B------:R-:W-:-:S10]  /*42f0*/  UMOV UR12, URZ ;  /* 0x000000ff000c7c82 */ /* 0x000fd40008000000 */
.L_x_83:
[C---:B------:R-:W-:Y:S02]  /*4300*/  LEA R12, R14.reuse, UR24, 0x3 ;  /* 0x000000180e0c7c11 */ /* 0x040fe4000f8e18ff */
[----:B------:R-:W-:Y:S02]  /*4310*/  SHF.L.U32 R9, R13, 0x1f, RZ ;  /* 0x0000001f0d097819 */ /* 0x000fe400000006ff */
[----:B------:R-:W-:Y:S02]  /*4320*/  LEA R10, R14, UR24, 0x4 ;  /* 0x000000180e0a7c11 */ /* 0x000fe4000f8e20ff */
[----:B---3--:R-:W3:Y:S02]  /*4330*/  SYNCS.PHASECHK.TRANS64.TRYWAIT P0, [R12+URZ+0x80], R9 ;  /* 0x000080090c0075a7 */ /* 0x008ee400080011ff */
[----:B---3--:R-:W-:Y:S05]  /*4340*/  @!P0 BRA `(.L_x_75) ;  /* 0x0000004000a88947 */ /* 0x008fea0003800000 */
.L_x_149:
[----:B---3--:R-:W3:Y:S01]  /*4350*/  LDS.128 R8, [R10+0x110] ;  /* 0x000110000a087984 */ /* 0x008ee20000000c00 */
[----:B------:R-:W-:Y:S01]  /*4360*/  UISETP.GE.AND UP0, UPT, UR42, 0x1, UPT ;  /* 0x000000012a00788c */ /* 0x000fe2000bf06270 */
[----:B------:R-:W-:Y:S01]  /*4370*/  @!PT LDS RZ, [RZ] ;  /* 0x00000000fffff984 */ /* 0x000fe20000000800 */
[----:B------:R-:W-:Y:S01]  /*4380*/  @!PT LDS RZ, [RZ] ;  /* 0x00000000fffff984 */ /* 0x000fe20000000800 */
[----:B------:R-:W-:Y:S01]  /*4390*/  @!PT LDS RZ, [RZ] ;  /* 0x00000000fffff984 */ /* 0x000fe20000000800 */
[----:B------:R-:W-:Y:S01]  /*43a0*/  @!PT LDS RZ, [RZ] ;  /* 0x00000000fffff984 */ /* 0x000fe20000000800 */
[----:B------:R1:W-:Y:S06]  /*43b0*/  MEMBAR.ALL.CTA ;  /* 0x0000000000007992 */ /* 0x0003ec0000008000 */
[----:B-1----:R-:W1:Y:S01]  /*43c0*/  FENCE.VIEW.ASYNC.S ;  /* 0x00000000000073c6 */ /* 0x002e620000000000 */
[----:B---3--:R-:W-:Y:S11]  /*43d0*/  LOP3.LUT P0, RZ, R10, 0x1, RZ, 0xc0, !PT ;  /* 0x000000010aff7812 */ /* 0x008ff6000780c0ff */
[----:B------:R-:W-:Y:S02]  /*43e0*/  @!UPT UIADD3 URZ, UPT, UPT, URZ, URZ, URZ ;  /* 0x000000fffffff290 */ /* 0x000fe4000fffe0ff */
[----:B-1----:R-:W-:Y:S01]  /*43f0*/  VOTEU.ANY UP1, P0 ;  /* 0x0000000000ff7886 */ /* 0x002fe20000020100 */
[----:B------:R-:W-:Y:S11]  /*4400*/  PLOP3.LUT P0, PT, PT, PT, UP1, 0x80, 0x8 ;  /* 0x000000000008781c */ /* 0x000ff60003f0f018 */
[----:B------:R-:W-:Y:S02]  /*4410*/  @!UPT UIADD3 URZ, UPT, UPT, URZ, URZ, URZ ;  /* 0x000000fffffff290 */ /* 0x000fe4000fffe0ff */
[----:B------:R-:W-:Y:S02]  /*4420*/  @P0 SHF.R.U32.HI R0, RZ, 0x10, R9 ;  /* 0x00000010ff000819 */ /* 0x000fe40000011609 */
[----:B------:R-:W-:Y:S02]  /*4430*/  @P0 MOV R6, R8 ;  /* 0x0000000800060202 */ /* 0x000fe40000000f00 */
[----:B------:R-:W-:Y:S01]  /*4440*/  @P0 R2UR UR4, R0 ;  /* 0x00000000000402ca */ /* 0x000fe200000e0000 */
[----:B------:R-:W-:Y:S01]  /*4450*/  VIADD R0, R12, 0x90 ;  /* 0x000000900c007836 */ /* 0x000fe20000000000 */
[----:B------:R-:W-:Y:S02]  /*4460*/  @P0 LOP3.LUT R8, R9, 0xffff, RZ, 0xc0, !PT ;  /* 0x0000ffff09080812 */ /* 0x000fe400078ec0ff */
[----:B------:R-:W-:Y:S02]  /*4470*/  @P0 R2UR UR6, R6 ;  /* 0x00000000060602ca */ /* 0x000fe400000e0000 */
[----:B------:R-:W-:Y:S02]  /*4480*/  PRMT R0, RZ, 0x654, R0 ;  /* 0x00000654ff007816 */ /* 0x000fe40000000000 */
[----:B------:R-:W-:Y:S02]  /*4490*/  @P0 R2UR UR5, R8 ;  /* 0x00000000080502ca */ /* 0x000fe400000e0000 */
[----:B------:R1:W-:Y:S03]  /*44a0*/  SYNCS.ARRIVE.TRANS64.RED.A1T0 RZ, [R0+URZ], RZ ;  /* 0x000000ff00ff79a7 */ /* 0x0003e600081004ff */
[----:B------:R-:W-:Y:S04]  /*44b0*/  @UP1 UMOV UR27, UR4 ;  /* 0x00000004001b1c82 */ /* 0x000fe80008000000 */
[----:B------:R-:W-:Y:S04]  /*44c0*/  @UP1 UMOV UR14, UR6 ;  /* 0x00000006000e1c82 */ /* 0x000fe80008000000 */
[----:B------:R-:W-:Y:S01]  /*44d0*/  @UP1 UMOV UR13, UR5 ;  /* 0x00000005000d1c82 */ /* 0x000fe20008000000 */
[----:B------:R-:W-:Y:S05]  /*44e0*/  BRA.U !UP0, `(.L_x_76) ;  /* 0x0000000108a47547 */ /* 0x000fea000b800000 */
[----:B------:R-:W-:Y:S02]  /*44f0*/  UIMAD.WIDE.U32 UR8, UR13, UR31, URZ ;  /* 0x0000001f0d0872a5 */ /* 0x000fe4000f8e00ff */
[----:B------:R-:W-:Y:S02]  /*4500*/  UIMAD.WIDE.U32 UR10, UR14, UR28, URZ ;  /* 0x0000001c0e0a72a5 */ /* 0x000fe4000f8e00ff */
[----:B------:R-:W-:Y:S02]  /*4510*/  USEL UR4, UR32, UR34, !UP5 ;  /* 0x0000002220047287 */ /* 0x000fe4000e800000 */
[----:B------:R-:W-:Y:S02]  /*4520*/  USEL UR7, UR33, UR35, !UP6 ;  /* 0x0000002321077287 */ /* 0x000fe4000f000000 */
[----:B------:R-:W-:Y:S02]  /*4530*/  UIMAD.WIDE.U32 UR18, UR4, UR16, URZ ;  /* 0x00000010041272a5 */ /* 0x000fe4000f8e00ff */
[----:B------:R-:W-:Y:S01]  /*4540*/  UIMAD.WIDE.U32 UR20, UR7, UR16, URZ ;  /* 0x00000010071472a5 */ /* 0x000fe2000f8e00ff */
[----:B------:R-:W-:Y:S02]  /*4550*/  UMOV UR5, UR9 ;  /* 0x0000000900057c82 */ /* 0x000fe40008000000 */
[----:B------:R-:W-:Y:S03]  /*4560*/  USHF.R.U32.HI UR6, URZ, UR38, UR5 ;  /* 0x00000026ff067299 */ /* 0x000fe60008011605 */
[----:B------:R-:W-:Y:S01]  /*4570*/  UMOV UR5, UR11 ;  /* 0x0000000b00057c82 */ /* 0x000fe20008000000 */
[----:B------:R-:W-:Y:S02]  /*4580*/  USEL UR6, UR13, UR6, !UP5 ;  /* 0x000000060d067287 */ /* 0x000fe4000e800000 */
[----:B------:R-:W-:Y:S02]  /*4590*/  USHF.R.U32.HI UR8, URZ, UR29, UR5 ;  /* 0x0000001dff087299 */ /* 0x000fe40008011605 */
[----:B------:R-:W-:Y:S01]  /*45a0*/  UIMAD.WIDE.U32 UR10, UR6, UR16, URZ ;  /* 0x00000010060a72a5 */ /* 0x000fe2000f8e00ff */
[----:B------:R-:W-:Y:S02]  /*45b0*/  UMOV UR5, UR19 ;  /* 0x0000001300057c82 */ /* 0x000fe40008000000 */
[----:B------:R-:W-:Y:S03]  /*45c0*/  @UP4 USHF.R.U32.HI UR4, URZ, UR17, UR5 ;  /* 0x00000011ff044299 */ /* 0x000fe60008011605 */
[----:B------:R-:W-:Y:S01]  /*45d0*/  UMOV UR5, UR21 ;  /* 0x0000001500057c82 */ /* 0x000fe20008000000 */
[----:B------:R-:W-:Y:S02]  /*45e0*/  UIMAD UR4, UR42, UR4, URZ ;  /* 0x000000042a0472a4 */ /* 0x000fe4000f8e02ff */
[----:B------:R-:W-:Y:S02]  /*45f0*/  @UP4 USHF.R.U32.HI UR7, URZ, UR17, UR5 ;  /* 0x00000011ff074299 */ /* 0x000fe40008011605 */
[----:B------:R-:W-:Y:S02]  /*4600*/  USEL UR5, UR14, UR8, !UP6 ;  /* 0x000000080e057287 */ /* 0x000fe4000f000000 */
[----:B------:R-:W-:Y:S02]  /*4610*/  UIMAD UR8, UR42, UR7, URZ ;  /* 0x000000072a0872a4 */ /* 0x000fe4000f8e02ff */
[----:B------:R-:W-:Y:S03]  /*4620*/  UISETP.GE.AND UP0, UPT, UR6, UR4, UPT ;  /* 0x000000040600728c */ /* 0x000fe6000bf06270 */
[----:B------:R-:W-:Y:S01]  /*4630*/  UMOV UR4, UR11 ;  /* 0x0000000b00047c82 */ /* 0x000fe20008000000 */
[----:B------:R-:W-:Y:S02]  /*4640*/  UISETP.GE.OR UP0, UPT, UR5, UR8, UP0 ;  /* 0x000000080500728c */ /* 0x000fe40008706670 */
[----:B------:R-:W-:Y:S02]  /*4650*/  USHF.R.U32.HI UR4, URZ, UR17, UR4 ;  /* 0x00000011ff047299 */ /* 0x000fe40008011604 */
[----:B------:R-:W-:Y:S02]  /*4660*/  UIMAD.WIDE.U32 UR8, UR5, UR16, URZ ;  /* 0x00000010050872a5 */ /* 0x000fe4000f8e00ff */
[----:B------:R-:W-:Y:S04]  /*4670*/  USEL UR10, UR6, UR4, !UP4 ;  /* 0x00000004060a7287 */ /* 0x000fe8000e000000 */
[----:B------:R-:W-:Y:S01]  /*4680*/  UIADD3 UR11, UPT, UPT, -UR10, URZ, URZ ;  /* 0x000000ff0a0b7290 */ /* 0x000fe2000fffe1ff */
[----:B------:R-:W-:Y:S02]  /*4690*/  @!UP0 UMOV UR4, UR9 ;  /* 0x0000000900048c82 */ /* 0x000fe40008000000 */
[----:B------:R-:W-:Y:S02]  /*46a0*/  @!UP0 USHF.R.U32.HI UR4, URZ, UR17, UR4 ;  /* 0x00000011ff048299 */ /* 0x000fe40008011604 */
[----:B------:R-:W-:Y:S02]  /*46b0*/  UIMAD UR8, UR42, UR11, UR6 ;  /* 0x0000000b2a0872a4 */ /* 0x000fe4000f8e0206 */
[----:B------:R-:W-:Y:S04]  /*46c0*/  @!UP0 USEL UR4, UR5, UR4, !UP4 ;  /* 0x0000000405048287 */ /* 0x000fe8000e000000 */
[----:B------:R-:W-:Y:S02]  /*46d0*/  @!UP0 UIMAD UR8, UR7, UR8, UR4 ;  /* 0x00000008070882a4 */ /* 0x000fe4000f8e0204 */
[----:B------:R-:W-:Y:S02]  /*46e0*/  @!UP0 UIADD3 UR9, UPT, UPT, UR10, -UR4, URZ ;  /* 0x800000040a098290 */ /* 0x000fe4000fffe0ff */
[----:B------:R-:W-:Y:S02]  /*46f0*/  UIADD3 UR4, UPT, UPT, -UR5, URZ, URZ ;  /* 0x000000ff05047290 */ /* 0x000fe4000fffe1ff */
[----:B------:R-:W-:Y:S02]  /*4700*/  UIADD3 UR7, UPT, UPT, -UR6, URZ, URZ ;  /* 0x000000ff06077290 */ /* 0x000fe4000fffe1ff */
[----:B------:R-:W-:Y:S02]  /*4710*/  @!UP0 UIMAD UR6, UR9, UR42, UR5 ;  /* 0x0000002a090682a4 */ /* 0x000fe4000f8e0205 */
[----:B------:R-:W-:Y:S02]  /*4720*/  UIMAD UR14, UR15, UR4, UR14 ;  /* 0x000000040f0e72a4 */ /* 0x000fe4000f8e020e */
[----:B------:R-:W-:Y:S01]  /*4730*/  UIMAD UR13, UR30, UR7, UR13 ;  /* 0x000000071e0d72a4 */ /* 0x000fe2000f8e020d */
[----:B------:R-:W-:Y:S02]  /*4740*/  @!UP0 UMOV UR5, UR8 ;  /* 0x0000000800058c82 */ /* 0x000fe40008000000 */
[----:B------:R-:W-:Y:S02]  /*4750*/  UIMAD UR14, UR5, UR15, UR14 ;  /* 0x0000000f050e72a4 */ /* 0x000fe4000f8e020e */
[----:B------:R-:W-:Y:S11]  /*4760*/  UIMAD UR13, UR6, UR30, UR13 ;  /* 0x0000001e060d72a4 */ /* 0x000ff6000f8e020d */
[----:B------:R-:W-:Y:S01]  /*4770*/  @!UPT UIADD3 URZ, UPT, UPT, URZ, URZ, URZ ;  /* 0x000000fffffff290 */ /* 0x000fe2000fffe0ff */
.L_x_76:
[----:B------:R-:W3:Y:S01]  /*4780*/  @!UP2 LDCU.128 UR20, c[0x0][0xb10] ;  /* 0x00016200ff14a7ac */ /* 0x000ee20008000c00 */
[C---:B--2---:R-:W-:Y:S02]  /*4790*/  ISETP.NE.U32.AND P1, PT, R4.reuse, RZ, PT ;  /* 0x000000ff0400720c */ /* 0x044fe40003f25070 */
[----:B------:R-:W-:Y:S02]  /*47a0*/  ISETP.NE.U32.AND P0, PT, R4, RZ, PT ;  /* 0x000000ff0400720c */ /* 0x000fe40003f05070 */
[C---:B------:R-:W-:Y:S02]  /*47b0*/  ISETP.NE.AND.EX P1, PT, R5.reuse, RZ, PT, P1 ;  /* 0x000000ff0500720c */ /* 0x040fe40003f25310 */
[----:B------:R-:W-:Y:S01]  /*47c0*/  ISETP.NE.AND.EX P0, PT, R5, RZ, PT, P0 ;  /* 0x000000ff0500720c */ /* 0x000fe20003f05300 */
[----:B------:R-:W2:Y:S01]  /*47d0*/  @!UP2 LDCU UR5, c[0x0][0xb0c] ;  /* 0x00016180ff05a7ac */ /* 0x000ea20008000800 */
[----:B------:R-:W-:Y:S02]  /*47e0*/  USHF.L.U32 UR11, UR25, 0x7, URZ ;  /* 0x00000007190b7899 */ /* 0x000fe400080006ff */
[----:B------:R-:W-:Y:S02]  /*47f0*/  USHF.L.U32 UR10, UR26, 0x6, URZ ;  /* 0x000000061a0a7899 */ /* 0x000fe400080006ff */
[----:B---3--:R-:W-:Y:S07]  /*4800*/  UIMAD.WIDE.U32 UR6, UR14, UR20, URZ ;  /* 0x000000140e0672a5 */ /* 0x008fee000f8e00ff */
[----:B------:R-:W-:Y:S01]  /*4810*/  @!UP2 UMOV UR4, UR7 ;  /* 0x000000070004ac82 */ /* 0x000fe20008000000 */
[----:B--2---:R-:W-:Y:S02]  /*4820*/  @!UP2 UISETP.NE.AND UP0, UPT, UR5, 0x1, UPT ;  /* 0x000000010500a88c */ /* 0x004fe4000bf05270 */
[----:B------:R-:W-:Y:S02]  /*4830*/  @!UP2 USHF.R.U32.HI UR4, URZ, UR21, UR4 ;  /* 0x00000015ff04a299 */ /* 0x000fe40008011604 */
[----:B------:R-:W-:Y:S02]  /*4840*/  UIMAD.WIDE.U32 UR6, UR13, UR23, URZ ;  /* 0x000000170d0672a5 */ /* 0x000fe4000f8e00ff */
[----:B------:R-:W-:Y:S02]  /*4850*/  @!UP2 USEL UR8, UR14, UR4, !UP0 ;  /* 0x000000040e08a287 */ /* 0x000fe4000c000000 */
[----:B------:R-:W-:Y:S03]  /*4860*/  @!UP2 UISETP.NE.AND UP0, UPT, UR22, 0x1, UPT ;  /* 0x000000011600a88c */ /* 0x000fe6000bf05270 */
[----:B------:R-:W-:Y:S02]  /*4870*/  @!UP2 UMOV UR6, UR7 ;  /* 0x000000070006ac82 */ /* 0x000fe40008000000 */
[----:B------:R-:W2:Y:S02]  /*4880*/  @!UP2 LDCU UR4, c[0x0][0xb20] ;  /* 0x00016400ff04a7ac */ /* 0x000ea40008000800 */
[----:B--2---:R-:W-:Y:S04]  /*4890*/  @!UP2 USHF.R.U32.HI UR6, URZ, UR4, UR6 ;  /* 0x00000004ff06a299 */ /* 0x004fe80008011606 */
[----:B------:R-:W-:Y:S04]  /*48a0*/  @!UP2 USEL UR6, UR13, UR6, !UP0 ;  /* 0x000000060d06a287 */ /* 0x000fe8000c000000 */
[----:B------:R-:W-:Y:S02]  /*48b0*/  @!UP2 UIADD3 UR4, UPT, UPT, -UR8, UR6, URZ ;  /* 0x000000060804a290 */ /* 0x000fe4000fffe1ff */
[----:B------:R-:W-:Y:S02]  /*48c0*/  @!UP2 UIADD3 UR6, UPT, UPT, UR8, -UR6, URZ ;  /* 0x800000060806a290 */ /* 0x000fe4000fffe0ff */
[----:B------:R-:W-:Y:S02]  /*48d0*/  @!UP2 UIMAD UR14, UR4, UR5, UR14 ;  /* 0x00000005040ea2a4 */ /* 0x000fe4000f8e020e */
[----:B------:R-:W-:Y:S01]  /*48e0*/  @!UP2 UIMAD UR13, UR6, UR22, UR13 ;  /* 0x00000016060da2a4 */ /* 0x000fe2000f8e020d */
[----:B------:R-:W-:Y:S11]  /*48f0*/  BRA.U UP3, `(.L_x_77) ;  /* 0x0000000103107547 */ /* 0x000ff6000b800000 */
[----:B-1----:R-:W-:Y:S04]  /*4900*/  MOV R0, UR37 ;  /* 0x0000002500007c02 */ /* 0x002fe80008000f00 */
[----:B------:R-:W-:Y:S04]  /*4910*/  SHF.L.U32 R9, R0, 0x1f, RZ ;  /* 0x0000001f00097819 */ /* 0x000fe800000006ff */
[----:B------:R-:W1:Y:S02]  /*4920*/  SYNCS.PHASECHK.TRANS64.TRYWAIT P2, [UR24+0x78], R9 ;  /* 0x00007809ff0075a7 */ /* 0x000e640008041118 */
[----:B-1----:R-:W-:Y:S05]  /*4930*/  @!P2 BRA `(.L_x_78) ;  /* 0x0000003c0040a947 */ /* 0x002fea0003800000 */
.L_x_77:
[----:B------:R-:W-:Y:S05]  /*4940*/  @!P1 BRA `(.L_x_79) ;  /* 0x0000000000309947 */ /* 0x000fea0003800000 */
[----:B----4-:R-:W-:Y:S01]  /*4950*/  ISETP.NE.U32.AND P1, PT, R2, RZ, PT ;  /* 0x000000ff0200720c */ /* 0x010fe20003f25070 */
[----:B------:R-:W2:Y:S01]  /*4960*/  LDCU.64 UR4, c[0x0][0x358] ;  /* 0x00006b00ff0477ac */ /* 0x000ea20008000a00 */
[----:B------:R-:W-:Y:S02]  /*4970*/  IMAD.MOV.U32 R84, RZ, RZ, 0x1 ;  /* 0x00000001ff547424 */ /* 0x000fe400078e00ff */
[----:B------:R-:W-:Y:S11]  /*4980*/  ISETP.NE.AND.EX P1, PT, R3, RZ, PT, P1 ;  /* 0x000000ff0300720c */ /* 0x000ff60003f25310 */
[----:B------:R-:W-:Y:S02]  /*4990*/  @!UPT UIADD3 URZ, UPT, UPT, URZ, URZ, URZ ;  /* 0x000000fffffff290 */ /* 0x000fe4000fffe0ff */
[----:B-1----:R-:W1:Y:S01]  /*49a0*/  @P1 LDC.64 R8, c[0x0][0x888] ;  /* 0x00022200ff081b82 */ /* 0x002e620000000a00 */
[----:B------:R-:W-:Y:S04]  /*49b0*/  @P1 IMAD R0, R4, UR36, RZ ;  /* 0x0000002404001c24 */ /* 0x000fe8000f8e02ff */
[----:B-1----:R-:W-:Y:S04]  /*49c0*/  @P1 IMAD.WIDE R8, R0, 0x4, R8 ;  /* 0x0000000400081825 */ /* 0x002fe800078e0208 */
[----:B------:R-:W-:Y:S01]  /*49d0*/  HFMA2 R0, -RZ, RZ, 0, 5.9604644775390625e-08 ;  /* 0x00000001ff007431 */ /* 0x000fe200000001ff */
[----:B--2--5:R2:W5:Y:S04]  /*49e0*/  @P1 LDG.E R41, desc[UR4][R8.64] ;  /* 0x0000000408291981 */ /* 0x024568000c1e1900 */
[----:B------:R-:W-:Y:S01]  /*49f0*/  @!P1 PRMT R84, R0, 0x7610, R84 ;  /* 0x0000761000549816 */ /* 0x000fe20000000054 */
[----:B--2---:R-:W3:Y:S06]  /*4a00*/  @!P1 LDC R41, c[0x0][0x880] ;  /* 0x00022000ff299b82 */ /* 0x004eec0000000800 */
.L_x_79:
[----:B---3-5:R-:W-:Y:S01]  /*4a10*/  @!P0 FSETP.EQ.AND P1, PT, R41, RZ, PT ;  /* 0x000000ff2900820b */ /* 0x028fe20003f22000 */
[----:B------:R-:W-:Y:S01]  /*4a20*/  @!UPT UIADD3 URZ, UPT, UPT, URZ, URZ, URZ ;  /* 0x000000fffffff290 */ /* 0x000fe2000fffe0ff */
[----:B------:R-:W-:Y:S11]  /*4a30*/  @!P0 BRA `(.L_x_80) ;  /* 0x0000000000188947 */ /* 0x000ff60003800000 */
[----:B------:R-:W-:Y:S02]  /*4a40*/  LOP3.LUT P0, RZ, R84, 0xff, RZ, 0xc0, !PT ;  /* 0x000000ff54ff7812 */ /* 0x000fe4000780c0ff */
[----:B----4-:R-:W-:Y:S04]  /*4a50*/  ISETP.NE.U32.AND P1, PT, R2, RZ, PT ;  /* 0x000000ff0200720c */ /* 0x010fe80003f25070 */
[----:B------:R-:W-:Y:S04]  /*4a60*/  ISETP.NE.AND.EX P1, PT, R3, RZ, PT, P1 ;  /* 0x000000ff0300720c */ /* 0x000fe80003f25310 */
[----:B------:R-:W-:Y:S03]  /*4a70*/  PLOP3.LUT P1, PT, P1, PT, PT, 0x8, 0x80 ;  /* 0x000000000080781c */ /* 0x000fe60000f2e170 */
[----:B------:R-:W-:Y:S11]  /*4a80*/  @P0 FSETP.EQ.AND P1, PT, R41, RZ, PT ;  /* 0x000000ff2900020b */ /* 0x000ff60003f22000 */
[----:B------:R-:W-:Y:S02]  /*4a90*/  @!UPT UIADD3 URZ, UPT, UPT, URZ, URZ, URZ ;  /* 0x000000fffffff290 */ /* 0x000fe4000fffe0ff */
.L_x_80:
[----:B------:R-:W-:Y:S01]  /*4aa0*/  ULEA UR4, UR12, UR24, 0x3 ;  /* 0x000000180c047291 */ /* 0x000fe2000f8e18ff */
[----:B-1----:R-:W-:Y:S02]  /*4ab0*/  SHF.L.U32 R9, R15, 0x1f, RZ ;  /* 0x0000001f0f097819 */ /* 0x002fe400000006ff */
[----:B------:R-:W-:Y:S04]  /*4ac0*/  ELECT P0, URZ, PT ;  /* 0x0000000000ff782f */ /* 0x000fe80003800000 */
[----:B------:R-:W-:Y:S02]  /*4ad0*/  PLOP3.LUT P1, PT, P1, P0, PT, 0xf2, 0x2f ;  /* 0x00000000002f781c */ /* 0x000fe40000f21e72 */
[----:B------:R-:W1:Y:S11]  /*4ae0*/  SYNCS.PHASECHK.TRANS64.TRYWAIT P2, [UR4+0x58], R9 ;  /* 0x00005809ff0075a7 */ /* 0x000e760008041104 */
[----:B------:R-:W-:Y:S05]  /*4af0*/  @!P1 IADD3 R8, P0, PT, R16, 0x580, RZ ;  /* 0x0000058010089810 */ /* 0x000fea0007f1e0ff */
[----:B------:R-:W-:Y:S01]  /*4b00*/  @!P1 IMAD.X R6, RZ, RZ, R17, P0 ;  /* 0x000000ffff069224 */ /* 0x000fe200000e0611 */
[----:B-1----:R-:W-:Y:S07]  /*4b10*/  @!P2 BRA `(.L_x_81) ;  /* 0x0000003800e0a947 */ /* 0x002fee0003800000 */
.L_x_152:
[----:B------:R-:W-:Y:S01]  /*4b20*/  @!P1 R2UR UR7, R6 ;  /* 0x00000000060792ca */ /* 0x000fe200000e0000 */
[----:B------:R-:W-:Y:S01]  /*4b30*/  UIADD3 UR5, UPT, UPT, UR12, 0x1, URZ ;  /* 0x000000010c057890 */ /* 0x000fe2000fffe0ff */
[----:B------:R-:W-:Y:S01]  /*4b40*/  @!P1 R2UR UR6, R8 ;  /* 0x00000000080692ca */ /* 0x000fe200000e0000 */
[----:B------:R-:W-:Y:S01]  /*4b50*/  UIADD3 UR9, UPT, UPT, UR4, 0x40, URZ ;  /* 0x0000004004097890 */ /* 0x000fe2000fffe0ff */
[----:B------:R-:W-:Y:S01]  /*4b60*/  @!P1 IMAD.MOV.U32 R6, RZ, RZ, 0x2000 ;  /* 0x00002000ff069424 */ /* 0x000fe200078e00ff */
[----:B------:R-:W-:Y:S01]  /*4b70*/  UISETP.NE.AND UP0, UPT, UR5, 0x3, UPT ;  /* 0x000000030500788c */ /* 0x000fe2000bf05270 */
[----:B------:R-:W-:Y:S01]  /*4b80*/  VIADD R14, R14, 0x1 ;  /* 0x000000010e0e7836 */ /* 0x000fe20000000000 */
[----:B------:R-:W-:Y:S01]  /*4b90*/  UMOV UR22, 0x0 ;  /* 0x0000000000167882 */ /* 0x000fe20000000000 */
[----:B------:R-:W-:Y:S01]  /*4ba0*/  UMOV UR23, 0x10000000 ;  /* 0x1000000000177882 */ /* 0x000fe20000000000 */
[----:B------:R-:W-:Y:S04]  /*4bb0*/  UPRMT UR20, UR54, 0x654, UR9 ;  /* 0x0000065436147896 */ /* 0x000fe80008000009 */
[----:B-1----:R-:W-:Y:S01]  /*4bc0*/  IMAD.U32 R9, RZ, RZ, UR7 ;  /* 0x00000007ff097e24 */ /* 0x002fe2000f8e00ff */
[----:B------:R-:W-:Y:S01]  /*4bd0*/  USEL UR7, URZ, 0x1, UP0 ;  /* 0x00000001ff077887 */ /* 0x000fe20008000000 */
[----:B------:R-:W-:Y:S01]  /*4be0*/  IMAD.U32 R8, RZ, RZ, UR6 ;  /* 0x00000006ff087e24 */ /* 0x000fe2000f8e00ff */
[----:B------:R-:W-:Y:S02]  /*4bf0*/  USEL UR6, UR5, URZ, UP0 ;  /* 0x000000ff05067287 */ /* 0x000fe40008000000 */
[----:B------:R-:W-:Y:S01]  /*4c00*/  VOTEU.ALL UP0, P1 ;  /* 0x0000000000ff7886 */ /* 0x000fe20000800000 */
[----:B------:R-:W-:Y:S02]  /*4c10*/  @!P1 R2UR UR19, R9 ;  /* 0x00000000091392ca */ /* 0x000fe400000e0000 */
[----:B------:R-:W-:Y:S02]  /*4c20*/  @!P1 R2UR UR18, R8 ;  /* 0x00000000081292ca */ /* 0x000fe400000e0000 */
[----:B------:R-:W-:Y:S01]  /*4c30*/  @!UP0 ULEA UR5, UR12, UR24, 0xd ;  /* 0x000000180c058291 */ /* 0x000fe2000f8e68ff */
[----:B------:R-:W-:Y:S02]  /*4c40*/  LOP3.LUT R15, R15, UR7, RZ, 0x3c, !PT ;  /* 0x000000070f0f7c12 */ /* 0x000fe4000f8e3cff */
[----:B------:R-:W-:Y:S01]  /*4c50*/  UMOV UR12, UR36 ;  /* 0x00000024000c7c82 */ /* 0x000fe20008000000 */
[----:B------:R-:W-:Y:S01]  /*4c60*/  @!UP0 UIADD3 UR8, UPT, UPT, UR5, 0x200, URZ ;  /* 0x0000020005088890 */ /* 0x000fe2000fffe0ff */
[----:B------:R-:W-:Y:S01]  /*4c70*/  SHF.L.U32 R0, R15, 0x1f, RZ ;  /* 0x0000001f0f007819 */ /* 0x000fe200000006ff */
[----:B------:R-:W-:Y:S01]  /*4c80*/  VOTEU.ALL UP0, P1 ;  /* 0x0000000000ff7886 */ /* 0x000fe20000800000 */
[----:B------:R-:W-:Y:S06]  /*4c90*/  ULEA UR5, UR6, UR24, 0x3 ;  /* 0x0000001806057291 */ /* 0x000fec000f8e18ff */
[----:B------:R1:W-:Y:S01]  /*4ca0*/  @!UP0 UTMALDG.3D [UR8], [UR18], desc[UR22] ;  /* 0x00001608120085b4 */ /* 0x0003e20008011000 */
[----:B------:R1:W-:Y:S01]  /*4cb0*/  @!P1 SYNCS.ARRIVE.TRANS64.RED.A0TR RZ, [UR4+0x40], R6 ;  /* 0x00004006ffff99a7 */ /* 0x0003e20008300404 */
[----:B------:R-:W-:Y:S01]  /*4cc0*/  SYNCS.ARRIVE.TRANS64.RED.A1T0 RZ, [UR20], RZ ;  /* 0x000000ffffff79a7 */ /* 0x000fe20008100414 */
[----:B------:R-:W2:Y:S02]  /*4cd0*/  SYNCS.PHASECHK.TRANS64.TRYWAIT P0, [UR5+0x58], R0 ;  /* 0x00005800ff0075a7 */ /* 0x000ea40008001105 */
[----:B-12---:R-:W-:Y:S05]  /*4ce0*/  @!P0 BRA `(.L_x_82) ;  /* 0x0000003800848947 */ /* 0x006fea0003800000 */
.L_x_154:
[----:B------:R-:W-:Y:S01]  /*4cf0*/  UIADD3 UR9, UPT, UPT, UR5, 0x40, URZ ;  /* 0x0000004005097890 */ /* 0x000fe2000fffe0ff */
[----:B------:R-:W-:Y:S01]  /*4d00*/  @!P1 IADD3 R6, P0, PT, R16, 0x580, RZ ;  /* 0x0000058010069810 */ /* 0x000fe20007f1e0ff */
[----:B------:R-:W-:Y:S01]  /*4d10*/  UPLOP3.LUT UP3, UPT, UPT, UPT, UPT, 0x80, 0x8 ;  /* 0x000000000008789c */ /* 0x000fe20003f6f070 */
[----:B------:R-:W-:Y:S01]  /*4d20*/  R2UR UR23, R86 ;  /* 0x00000000561772ca */ /* 0x000fe200000e0000 */
[----:B------:R-:W-:Y:S01]  /*4d30*/  UMOV UR20, 0x0 ;  /* 0x0000000000147882 */ /* 0x000fe20000000000 */
[----:B------:R-:W-:Y:S01]  /*4d40*/  @!P1 R2UR UR7, R6 ;  /* 0x00000000060792ca */ /* 0x000fe200000e0000 */
[----:B-1----:R-:W-:Y:S01]  /*4d50*/  @!P1 IMAD.X R0, RZ, RZ, R17, P0 ;  /* 0x000000ffff009224 */ /* 0x002fe200000e0611 */
[----:B------:R-:W-:Y:S01]  /*4d60*/  UMOV UR21, 0x10000000 ;  /* 0x1000000000157882 */ /* 0x000fe20000000000 */
[----:B------:R-:W-:Y:S01]  /*4d70*/  UMOV UR12, UR36 ;  /* 0x00000024000c7c82 */ /* 0x000fe20008000000 */
[----:B------:R-:W-:Y:S01]  /*4d80*/  VOTEU.ALL UP0, P1 ;  /* 0x0000000000ff7886 */ /* 0x000fe20000800000 */
[----:B------:R-:W-:Y:S01]  /*4d90*/  R2UR UR22, R87 ;  /* 0x00000000571672ca */ /* 0x000fe200000e0000 */
[----:B------:R-:W-:Y:S01]  /*4da0*/  UMOV UR36, UR27 ;  /* 0x0000001b00247c82 */ /* 0x000fe20008000000 */
[----:B------:R-:W-:Y:S02]  /*4db0*/  @!P1 R2UR UR4, R0 ;  /* 0x00000000000492ca */ /* 0x000fe400000e0000 */
[----:B------:R-:W-:Y:S01]  /*4dc0*/  @!UP0 UIADD3 UR10, UPT, UPT, UR10, 0x20, URZ ;  /* 0x000000200a0a8890 */ /* 0x000fe2000fffe0ff */
[C---:B------:R-:W-:Y:S01]  /*4dd0*/  ISETP.NE.AND P0, PT, R14.reuse, 0x2, PT ;  /* 0x000000020e00780c */ /* 0x040fe20003f05270 */
[----:B------:R-:W-:Y:S02]  /*4de0*/  UIADD3 UR26, UPT, UPT, UR13, UR23, URZ ;  /* 0x000000170d1a7290 */ /* 0x000fe4000fffe0ff */
[----:B------:R-:W-:Y:S01]  /*4df0*/  IMAD.U32 R8, RZ, RZ, UR7 ;  /* 0x00000007ff087e24 */ /* 0x000fe2000f8e00ff */
[----:B------:R-:W-:Y:S02]  /*4e00*/  SEL R0, RZ, 0x1, P0 ;  /* 0x00000001ff007807 */ /* 0x000fe40000000000 */
[----:B------:R-:W-:Y:S02]  /*4e10*/  SEL R14, R14, RZ, P0 ;  /* 0x000000ff0e0e7207 */ /* 0x000fe40000000000 */
[----:B------:R-:W-:Y:S01]  /*4e20*/  @!P1 R2UR UR18, R8 ;  /* 0x00000000081292ca */ /* 0x000fe200000e0000 */
[----:B------:R-:W-:Y:S01]  /*4e30*/  UIADD3 UR25, UPT, UPT, UR14, UR22, URZ ;  /* 0x000000160e197290 */ /* 0x000fe2000fffe0ff */
[----:B------:R-:W-:Y:S01]  /*4e40*/  IMAD.U32 R9, RZ, RZ, UR4 ;  /* 0x00000004ff097e24 */ /* 0x000fe2000f8e00ff */
[----:B------:R-:W-:Y:S01]  /*4e50*/  @!UP0 ULEA UR4, UR6, UR24, 0xd ;  /* 0x0000001806048291 */ /* 0x000fe2000f8e68ff */
[----:B------:R-:W-:Y:S03]  /*4e60*/  LOP3.LUT R13, R13, R0, RZ, 0x3c, !PT ;  /* 0x000000000d0d7212 */ /* 0x000fe600078e3cff */
[----:B------:R-:W-:Y:S01]  /*4e70*/  @!P1 R2UR UR19, R9 ;  /* 0x00000000091392ca */ /* 0x000fe200000e0000 */
[----:B------:R-:W-:Y:S01]  /*4e80*/  @!UP0 UIADD3 UR8, UPT, UPT, UR4, 0x200, URZ ;  /* 0x0000020004088890 */ /* 0x000fe2000fffe0ff */
[----:B------:R-:W-:Y:S01]  /*4e90*/  VOTEU.ALL UP0, P1 ;  /* 0x0000000000ff7886 */ /* 0x000fe20000800000 */
[----:B------:R-:W-:Y:S10]  /*4ea0*/  UPRMT UR4, UR54, 0x654, UR9 ;  /* 0x0000065436047896 */ /* 0x000ff40008000009 */
[----:B------:R1:W-:Y:S01]  /*4eb0*/  @!UP0 UTMALDG.3D [UR8], [UR18], desc[UR20] ;  /* 0x00001408120085b4 */ /* 0x0003e20008011000 */
[----:B------:R3:W-:Y:S01]  /*4ec0*/  @!P1 SYNCS.ARRIVE.TRANS64.RED.A0TR RZ, [UR5+0x40], R7 ;  /* 0x00004007ffff99a7 */ /* 0x0007e20008300405 */
[----:B------:R-:W-:Y:S01]  /*4ed0*/  SYNCS.ARRIVE.TRANS64.RED.A1T0 RZ, [UR4], RZ ;  /* 0x000000ffffff79a7 */ /* 0x000fe20008100404 */
[----:B------:R-:W-:Y:S04]  /*4ee0*/  UIADD3 UR4, UPT, UPT, UR6, 0x1, URZ ;  /* 0x0000000106047890 */ /* 0x000fe8000fffe0ff */
[----:B------:R-:W-:Y:S04]  /*4ef0*/  UISETP.NE.AND UP0, UPT, UR4, 0x3, UPT ;  /* 0x000000030400788c */ /* 0x000fe8000bf05270 */
[----:B------:R-:W-:Y:S06]  /*4f00*/  USEL UR5, URZ, 0x1, UP0 ;  /* 0x00000001ff057887 */ /* 0x000fec0008000000 */
[----:B------:R-:W-:Y:S01]  /*4f10*/  LOP3.LUT R15, R15, UR5, RZ, 0x3c, !PT ;  /* 0x000000050f0f7c12 */ /* 0x000fe2000f8e3cff */
[----:B-1----:R-:W-:Y:S01]  /*4f20*/  USEL UR12, UR4, URZ, UP0 ;  /* 0x000000ff040c7287 */ /* 0x002fe20008000000 */
[----:B------:R-:W-:Y:S11]  /*4f30*/  BRA.U UP1, `(.L_x_83) ;  /* 0xfffffff101f07547 */ /* 0x000ff6000b83ffff */
[----:B------:R-:W-:Y:S01]  /*4f40*/  UIADD3 UR24, UPT, UPT, UR24, 0x58, URZ ;  /* 0x0000005818187890 */ /* 0x000fe2000fffe0ff */
[----:B----4-:R-:W-:-:S03]  /*4f50*/  SHF.L.U32 R3, R15, 0x1f, RZ ;  /* 0x0000001f0f037819 */ /* 0x010fc600000006ff */
[----:B------:R-:W-:-:S09]  /*4f60*/  ULEA UR4, UR12, UR24, 0x3 ;  /* 0x000000180c047291 */ /* 0x000fd2000f8e18ff */
[----:B------:R-:W1:Y:S02]  /*4f70*/  SYNCS.PHASECHK.TRANS64.TRYWAIT P0, [UR4], R3 ;  /* 0x00000003ff0075a7 */ /* 0x000e640008001104 */
[----:B-1----:R-:W-:Y:S05]  /*4f80*/  @!P0 BRA `(.L_x_84) ;  /* 0x0000003400f48947 */ /* 0x002fea0003800000 */
.L_x_156:
        /* <DEDUP_REMOVED lines=9> */
.L_x_158:
        /* <DEDUP_REMOVED lines=8> */
.L_x_86:
[----:B-1----:R1:W2:Y:S02]  /*50a0*/  SYNCS.PHASECHK.TRANS64.TRYWAIT P0, [R0+URZ], R3 ;  /* 0x00000003000075a7 */ /* 0x0022a400080011ff */
[----:B--2---:R-:W-:Y:S05]  /*50b0*/  @!P0 NANOSLEEP.SYNCS 0x989680 ;  /* 0x009896800000895d */ /* 0x004fea0003900000 */
[----:B------:R-:W2:Y:S02]  /*50c0*/  @!P0 SYNCS.PHASECHK.TRANS64 P0, [R0+URZ], R3 ;  /* 0x00000003000085a7 */ /* 0x000ea400080010ff */
[----:B--2---:R-:W-:Y:S05]  /*50d0*/  @P0 EXIT ;  /* 0x000000000000094d */ /* 0x004fea0003800000 */
[----:B------:R-:W-:Y:S05]  /*50e0*/  BRA `(.L_x_86) ;  /* 0xfffffffc00ec7947 */ /* 0x000fea000383ffff */
.L_x_74:
[----:B------:R-:W-:-:S06]  /*50f0*/  UISETP.GE.AND UP0, UPT, UR22, 0x4, UPT ;  /* 0x000000041600788c */ /* 0x000fcc000bf06270 */
[----:B------:R-:W-:-:S13]  /*5100*/  PLOP3.LUT P0, PT, PT, PT, UP0, 0x80, 0x8 ;  /* 0x000000000008781c */ /* 0x000fda0003f0f008 */
[----:B------:R-:W-:Y:S05]  /*5110*/  @!P0 EXIT ;  /* 0x000000000000894d */ /* 0x000fea0003800000 */
[----:B------:R-:W-:Y:S01]  /*5120*/  BAR.SYNC.DEFER_BLOCKING 0x6, 0xa0 ;  /* 0x0182800000007b1d */ /* 0x000fe20000010000 */
[C---:B------:R-:W-:Y:S01]  /*5130*/  IMAD.SHL.U32 R3, R91.reuse, 0x20, RZ ;  /* 0x000000205b037824 */ /* 0x040fe200078e00ff */
[C---:B------:R-:W-:Y:S01]  /*5140*/  LOP3.LUT R92, R91.reuse, 0x2, RZ, 0xc0, !PT ;  /* 0x000000025b5c7812 */ /* 0x040fe200078ec0ff */
[C---:B------:R-:W-:Y:S01]  /*5150*/  IMAD.SHL.U32 R96, R91.reuse, 0x4, RZ ;  /* 0x000000045b607824 */ /* 0x040fe200078e00ff */
[C---:B------:R-:W-:Y:S01]  /*5160*/  LOP3.LUT R97, R91.reuse, 0x60, RZ, 0xc0, !PT ;  /* 0x000000605b617812 */ /* 0x040fe200078ec0ff */
[----:B------:R-:W-:Y:S01]  /*5170*/  IMAD.U32 R37, R91, 0x10000, RZ ;  /* 0x000100005b257824 */ /* 0x000fe200078e00ff */
[----:B------:R-:W-:Y:S01]  /*5180*/  UMOV UR47, 0x400 ;  /* 0x00000400002f7882 */ /* 0x000fe20000000000 */
[----:B------:R-:W1:Y:S01]  /*5190*/  LDCU.64 UR4, c[0x0][0x890] ;  /* 0x00011200ff0477ac */ /* 0x000e620008000a00 */
[----:B------:R-:W2:Y:S01]  /*51a0*/  LDC.64 R78, c[0x0][0x8b0] ;  /* 0x00022c00ff4e7b82 */ /* 0x000ea20000000a00 */
[----:B------:R-:W-:Y:S01]  /*51b0*/  LOP3.LUT R5, R3, 0xc0, RZ, 0xc0, !PT ;  /* 0x000000c003057812 */ /* 0x000fe200078ec0ff */
[----:B------:R-:W-:Y:S01]  /*51c0*/  HFMA2 R36, -RZ, RZ, 0, 0 ;  /* 0x00000000ff247431 */ /* 0x000fe200000001ff */
[----:B------:R-:W-:Y:S01]  /*51d0*/  ULEA UR47, UR54, UR47, 0x18 ;  /* 0x0000002f362f7291 */ /* 0x000fe2000f8ec0ff */
[----:B------:R-:W-:Y:S01]  /*51e0*/  LOP3.LUT R91, R91, 0x4, RZ, 0xc0, !PT ;  /* 0x000000045b5b7812 */ /* 0x000fe200078ec0ff */
[----:B------:R-:W-:Y:S01]  /*51f0*/  IMAD.MOV.U32 R94, RZ, RZ, RZ ;  /* 0x000000ffff5e7224 */ /* 0x000fe200078e00ff */
[----:B------:R-:W-:Y:S01]  /*5200*/  LOP3.LUT R96, R5, 0x18, R96, 0xf8, !PT ;  /* 0x0000001805607812 */ /* 0x000fe200078ef860 */
[----:B------:R-:W-:Y:S01]  /*5210*/  IMAD.MOV.U32 R90, RZ, RZ, RZ ;  /* 0x000000ffff5a7224 */ /* 0x000fe200078e00ff */
[----:B------:R-:W3:Y:S01]  /*5220*/  LDC.64 R76, c[0x0][0x8a8] ;  /* 0x00022a00ff4c7b82 */ /* 0x000ee20000000a00 */
[----:B------:R-:W-:Y:S01]  /*5230*/  IADD3 R95, PT, PT, -R91, 0x2, RZ ;  /* 0x000000025b5f7810 */ /* 0x000fe20007ffe1ff */
[----:B------:R-:W-:Y:S01]  /*5240*/  IMAD.MOV R92, RZ, RZ, -R92 ;  /* 0x000000ffff5c7224 */ /* 0x000fe200078e0a5c */
[----:B------:R-:W-:Y:S01]  /*5250*/  LOP3.LUT R37, R37, 0x600000, RZ, 0xc0, !PT ;  /* 0x0060000025257812 */ /* 0x000fe200078ec0ff */
[----:B------:R-:W4:Y:S01]  /*5260*/  LDCU UR63, c[0x0][0x370] ;  /* 0x00006e00ff3f77ac */ /* 0x000f220008000800 */
[----:B------:R-:W-:Y:S01]  /*5270*/  LOP3.LUT R96, R96, 0xf20, R3, 0xf8, !PT ;  /* 0x00000f2060607812 */ /* 0x000fe200078ef803 */
[----:B------:R-:W-:Y:S01]  /*5280*/  IMAD.SHL.U32 R95, R95, 0x10, RZ ;  /* 0x000000105f5f7824 */ /* 0x000fe200078e00ff */
[----:B------:R-:W-:Y:S01]  /*5290*/  MOV R93, RZ ;  /* 0x000000ff005d7202 */ /* 0x000fe20000000f00 */
[----:B------:R-:W4:Y:S01]  /*52a0*/  LDS R0, [UR47+0x130] ;  /* 0x0001302fff007984 */ /* 0x000f220008000800 */
[----:B-1----:R-:W-:Y:S01]  /*52b0*/  IMAD.U32 R99, RZ, RZ, UR4 ;  /* 0x00000004ff637e24 */ /* 0x002fe2000f8e00ff */
[----:B------:R-:W-:Y:S01]  /*52c0*/  UIADD3 UR4, UPT, UPT, UR47, 0x200, URZ ;  /* 0x000002002f047890 */ /* 0x000fe2000fffe0ff */
[----:B------:R-:W-:Y:S01]  /*52d0*/  IMAD.U32 R98, RZ, RZ, UR5 ;  /* 0x00000005ff627e24 */ /* 0x000fe2000f8e00ff */
[----:B------:R-:W-:Y:S01]  /*52e0*/  IADD3 R91, PT, PT, -R91, RZ, RZ ;  /* 0x000000ff5b5b7210 */ /* 0x000fe20007ffe1ff */
[----:B------:R-:W-:Y:S01]  /*52f0*/  UMOV UR55, 0x1 ;  /* 0x0000000100377882 */ /* 0x000fe20000000000 */
[----:B------:R-:W-:Y:S01]  /*5300*/  UMOV UR46, URZ ;  /* 0x000000ff002e7c82 */ /* 0x000fe20008000000 */
[----:B------:R-:W1:Y:S01]  /*5310*/  LDCU UR43, c[0x0][0xb0c] ;  /* 0x00016180ff2b77ac */ /* 0x000e620008000800 */
[----:B------:R-:W-:Y:S01]  /*5320*/  IMAD.U32 R101, RZ, RZ, UR4 ;  /* 0x00000004ff657e24 */ /* 0x000fe2000f8e00ff */
[----:B------:R-:W-:Y:S01]  /*5330*/  LEA R96, R96, UR4, 0x1 ;  /* 0x0000000460607c11 */ /* 0x000fe2000f8e08ff */
[----:B------:R-:W1:Y:S01]  /*5340*/  LDCU UR39, c[0x0][0xb30] ;  /* 0x00016600ff2777ac */ /* 0x000e620008000800 */
[----:B------:R-:W1:Y:S01]  /*5350*/  LDCU.64 UR60, c[0x0][0x888] ;  /* 0x00011100ff3c77ac */ /* 0x000e620008000a00 */
[----:B------:R-:W1:Y:S01]  /*5360*/  LDCU.64 UR40, c[0x0][0xb28] ;  /* 0x00016500ff2877ac */ /* 0x000e620008000a00 */
[----:B------:R-:W1:Y:S01]  /*5370*/  LDCU.128 UR56, c[0x0][0xb10] ;  /* 0x00016200ff3877ac */ /* 0x000e620008000c00 */
[----:B------:R-:W1:Y:S01]  /*5380*/  LDCU UR62, c[0x0][0x374] ;  /* 0x00006e80ff3e77ac */ /* 0x000e620008000800 */
[----:B------:R-:W-:Y:S01]  /*5390*/  UMOV UR53, URZ ;  /* 0x000000ff00357c82 */ /* 0x000fe20008000000 */
[----:B------:R-:W-:Y:S01]  /*53a0*/  UMOV UR52, URZ ;  /* 0x000000ff00347c82 */ /* 0x000fe20008000000 */
[----:B-1234-:R-:W-:-:S07]  /*53b0*/  IADD3 R37, PT, PT, R0, R37, RZ ;  /* 0x0000002500257210 */ /* 0x01efce0007ffe0ff */
.L_x_117:
[C---:B------:R-:W-:Y:S02]  /*53c0*/  LEA R0, R90.reuse, UR47, 0x3 ;  /* 0x0000002f5a007c11 */ /* 0x040fe4000f8e18ff */
[----:B------:R-:W-:Y:S02]  /*53d0*/  SHF.L.U32 R3, R93, 0x1f, RZ ;  /* 0x0000001f5d037819 */ /* 0x000fe400000006ff */
[----:B------:R-:W-:Y:S02]  /*53e0*/  LEA R5, R90, UR47, 0x4 ;  /* 0x0000002f5a057c11 */ /* 0x000fe4000f8e20ff */
[----:B-1----:R-:W1:Y:S02]  /*53f0*/  SYNCS.PHASECHK.TRANS64.TRYWAIT P0, [R0+URZ+0x80], R3 ;  /* 0x00008003000075a7 */ /* 0x002e6400080011ff */
[----:B-1----:R-:W-:Y:S05]  /*5400*/  @!P0 BRA `(.L_x_87) ;  /* 0x0000003400048947 */ /* 0x002fea0003800000 */
.L_x_159:
[----:B------:R-:W-:Y:S01]  /*5410*/  R2UR UR7, R100 ;  /* 0x00000000640772ca */ /* 0x000fe200000e0000 */
[----:B------:R-:W2:Y:S01]  /*5420*/  LDS.128 R4, [R5+0x110] ;  /* 0x0001100005047984 */ /* 0x000ea20000000c00 */
[----:B-1----:R-:W-:Y:S01]  /*5430*/  VIADD R0, R0, 0x90 ;  /* 0x0000009000007836 */ /* 0x002fe20000000000 */
[----:B------:R-:W-:Y:S04]  /*5440*/  UISETP.GE.AND UP0, UPT, UR42, 0x1, UPT ;  /* 0x000000012a00788c */ /* 0x000fe8000bf06270 */
[----:B------:R-:W-:Y:S01]  /*5450*/  PRMT R0, RZ, 0x654, R0 ;  /* 0x00000654ff007816 */ /* 0x000fe20000000000 */
[----:B------:R-:W-:Y:S01]  /*5460*/  @!PT LDS RZ, [RZ] ;  /* 0x00000000fffff984 */ /* 0x000fe20000000800 */
[----:B------:R-:W-:Y:S01]  /*5470*/  @!PT LDS RZ, [RZ] ;  /* 0x00000000fffff984 */ /* 0x000fe20000000800 */
[----:B------:R-:W-:Y:S01]  /*5480*/  @!PT LDS RZ, [RZ] ;  /* 0x00000000fffff984 */ /* 0x000fe20000000800 */
[----:B------:R-:W-:Y:S01]  /*5490*/  @!PT LDS RZ, [RZ] ;  /* 0x00000000fffff984 */ /* 0x000fe20000000800 */
[----:B------:R1:W-:Y:S06]  /*54a0*/  MEMBAR.ALL.CTA ;  /* 0x0000000000007992 */ /* 0x0003ec0000008000 */
[----:B-1----:R-:W1:Y:S02]  /*54b0*/  FENCE.VIEW.ASYNC.S ;  /* 0x00000000000073c6 */ /* 0x002e640000000000 */
[----:B-1----:R1:W-:Y:S01]  /*54c0*/  SYNCS.ARRIVE.TRANS64.RED.A1T0 RZ, [R0+URZ], RZ ;  /* 0x000000ff00ff79a7 */ /* 0x0023e200081004ff */
[----:B--2---:R-:W-:Y:S11]  /*54d0*/  LOP3.LUT P0, RZ, R6, 0x1, RZ, 0xc0, !PT ;  /* 0x0000000106ff7812 */ /* 0x004ff6000780c0ff */
[----:B------:R-:W-:Y:S02]  /*54e0*/  @!UPT UIADD3 URZ, UPT, UPT, URZ, URZ, URZ ;  /* 0x000000fffffff290 */ /* 0x000fe4000fffe0ff */
[----:B------:R-:W-:Y:S01]  /*54f0*/  VOTEU.ANY UP1, P0 ;  /* 0x0000000000ff7886 */ /* 0x000fe20000020100 */
[----:B------:R-:W-:Y:S01]  /*5500*/  PLOP3.LUT P0, PT, PT, PT, UP1, 0x80, 0x8 ;  /* 0x000000000008781c */ /* 0x000fe20003f0f018 */
[----:B------:R-:W-:Y:S06]  /*5510*/  UP2UR UR4, UPR, URZ, 0x2 ;  /* 0x00000002ff047883 */ /* 0x000fec0008000000 */
[----:B------:R-:W-:Y:S06]  /*5520*/  IMAD.U32 R102, RZ, RZ, UR4 ;  /* 0x00000004ff667e24 */ /* 0x000fec000f8e00ff */
[----:B------:R-:W-:Y:S02]  /*5530*/  @P0 SHF.R.U32.HI R2, RZ, 0x10, R5 ;  /* 0x00000010ff020819 */ /* 0x000fe40000011605 */
[----:B------:R-:W-:Y:S02]  /*5540*/  @P0 MOV R3, R4 ;  /* 0x0000000400030202 */ /* 0x000fe40000000f00 */
[----:B------:R-:W-:Y:S02]  /*5550*/  @P0 R2UR UR4, R2 ;  /* 0x00000000020402ca */ /* 0x000fe400000e0000 */
[----:B------:R-:W-:Y:S02]  /*5560*/  @P0 LOP3.LUT R4, R5, 0xffff, RZ, 0xc0, !PT ;  /* 0x0000ffff05040812 */ /* 0x000fe400078ec0ff */
[----:B------:R-:W-:Y:S02]  /*5570*/  @P0 R2UR UR6, R3 ;  /* 0x00000000030602ca */ /* 0x000fe400000e0000 */
[----:B------:R-:W-:Y:S07]  /*5580*/  @P0 R2UR UR5, R4 ;  /* 0x00000000040502ca */ /* 0x000fee00000e0000 */
[----:B------:R-:W-:Y:S02]  /*5590*/  @UP1 UMOV UR7, UR4 ;  /* 0x0000000400071c82 */ /* 0x000fe40008000000 */
[----:B------:R-:W-:Y:S02]  /*55a0*/  IMAD.U32 R100, RZ, RZ, UR7 ;  /* 0x00000007ff647e24 */ /* 0x000fe4000f8e00ff */
[----:B------:R-:W-:Y:S02]  /*55b0*/  @UP1 UMOV UR38, UR6 ;  /* 0x0000000600261c82 */ /* 0x000fe40008000000 */
[----:B------:R-:W-:Y:S01]  /*55c0*/  @UP1 UMOV UR37, UR5 ;  /* 0x0000000500251c82 */ /* 0x000fe20008000000 */
[----:B-1----:R-:W-:Y:S05]  /*55d0*/  BRA.U !UP0, `(.L_x_88) ;  /* 0x0000000108cc7547 */ /* 0x002fea000b800000 */
[----:B------:R-:W1:Y:S01]  /*55e0*/  LDCU UR12, c[0x0][0xb20] ;  /* 0x00016400ff0c77ac */ /* 0x000e620008000800 */
[----:B------:R-:W-:Y:S02]  /*55f0*/  UIMAD.WIDE.U32 UR4, UR62, UR59, URZ ;  /* 0x0000003b3e0472a5 */ /* 0x000fe4000f8e00ff */
[----:B------:R-:W-:Y:S02]  /*5600*/  UIMAD.WIDE.U32 UR6, UR63, UR56, URZ ;  /* 0x000000383f0672a5 */ /* 0x000fe4000f8e00ff */
[----:B------:R-:W-:Y:S02]  /*5610*/  UISETP.NE.AND UP0, UPT, UR58, 0x1, UPT ;  /* 0x000000013a00788c */ /* 0x000fe4000bf05270 */
[----:B------:R-:W-:Y:S02]  /*5620*/  UIMAD.WIDE.U32 UR8, UR37, UR59, URZ ;  /* 0x0000003b250872a5 */ /* 0x000fe4000f8e00ff */
[----:B------:R-:W-:Y:S02]  /*5630*/  UIMAD.WIDE.U32 UR10, UR38, UR56, URZ ;  /* 0x00000038260a72a5 */ /* 0x000fe4000f8e00ff */
[----:B------:R-:W-:Y:S02]  /*5640*/  UISETP.NE.AND UP1, UPT, UR43, 0x1, UPT ;  /* 0x000000012b00788c */ /* 0x000fe4000bf25270 */
[----:B------:R-:W-:Y:S01]  /*5650*/  UISETP.NE.AND UP2, UPT, UR42, 0x1, UPT ;  /* 0x000000012a00788c */ /* 0x000fe2000bf45270 */
[----:B------:R-:W-:Y:S02]  /*5660*/  UMOV UR4, UR5 ;  /* 0x0000000500047c82 */ /* 0x000fe40008000000 */
[----:B-1----:R-:W-:Y:S03]  /*5670*/  USHF.R.U32.HI UR5, URZ, UR12, UR4 ;  /* 0x0000000cff057299 */ /* 0x002fe60008011604 */
[----:B------:R-:W-:Y:S02]  /*5680*/  UMOV UR4, UR7 ;  /* 0x0000000700047c82 */ /* 0x000fe40008000000 */
[----:B------:R-:W-:Y:S02]  /*5690*/  USHF.R.U32.HI UR7, URZ, UR57, UR4 ;  /* 0x00000039ff077299 */ /* 0x000fe40008011604 */
[----:B------:R-:W-:Y:S02]  /*56a0*/  USEL UR4, UR62, UR5, !UP0 ;  /* 0x000000053e047287 */ /* 0x000fe4000c000000 */
[----:B------:R-:W-:Y:S01]  /*56b0*/  USEL UR7, UR63, UR7, !UP1 ;  /* 0x000000073f077287 */ /* 0x000fe2000c800000 */
[----:B------:R-:W-:Y:S01]  /*56c0*/  UMOV UR5, UR9 ;  /* 0x0000000900057c82 */ /* 0x000fe20008000000 */
[----:B------:R-:W-:Y:S02]  /*56d0*/  UIMAD.WIDE.U32 UR8, UR4, UR40, URZ ;  /* 0x00000028040872a5 */ /* 0x000fe4000f8e00ff */
[----:B------:R-:W-:Y:S03]  /*56e0*/  USHF.R.U32.HI UR6, URZ, UR12, UR5 ;  /* 0x0000000cff067299 */ /* 0x000fe60008011605 */
[----:B------:R-:W-:Y:S01]  /*56f0*/  UMOV UR5, UR11 ;  /* 0x0000000b00057c82 */ /* 0x000fe20008000000 */
[----:B------:R-:W-:Y:S02]  /*5700*/  UIMAD.WIDE.U32 UR10, UR7, UR40, URZ ;  /* 0x00000028070a72a5 */ /* 0x000fe4000f8e00ff */
[----:B------:R-:W-:Y:S02]  /*5710*/  USHF.R.U32.HI UR12, URZ, UR57, UR5 ;  /* 0x00000039ff0c7299 */ /* 0x000fe40008011605 */
[----:B------:R-:W-:Y:S01]  /*5720*/  USEL UR6, UR37, UR6, !UP0 ;  /* 0x0000000625067287 */ /* 0x000fe2000c000000 */
[----:B------:R-:W-:Y:S02]  /*5730*/  UMOV UR5, UR9 ;  /* 0x0000000900057c82 */ /* 0x000fe40008000000 */
[----:B------:R-:W-:Y:S01]  /*5740*/  UMOV UR10, UR11 ;  /* 0x0000000b000a7c82 */ /* 0x000fe20008000000 */
[----:B------:R-:W-:Y:S02]  /*5750*/  @UP2 USHF.R.U32.HI UR4, URZ, UR41, UR5 ;  /* 0x00000029ff042299 */ /* 0x000fe40008011605 */
[----:B------:R-:W-:Y:S02]  /*5760*/  @UP2 USHF.R.U32.HI UR7, URZ, UR41, UR10 ;  /* 0x00000029ff072299 */ /* 0x000fe4000801160a */
[----:B------:R-:W-:Y:S02]  /*5770*/  UIMAD UR4, UR42, UR4, URZ ;  /* 0x000000042a0472a4 */ /* 0x000fe4000f8e02ff */
[----:B------:R-:W-:Y:S02]  /*5780*/  UIMAD.WIDE.U32 UR10, UR6, UR40, URZ ;  /* 0x00000028060a72a5 */ /* 0x000fe4000f8e00ff */
[----:B------:R-:W-:Y:S02]  /*5790*/  USEL UR5, UR38, UR12, !UP1 ;  /* 0x0000000c26057287 */ /* 0x000fe4000c800000 */
[----:B------:R-:W-:Y:S02]  /*57a0*/  UIMAD UR8, UR42, UR7, URZ ;  /* 0x000000072a0872a4 */ /* 0x000fe4000f8e02ff */
[----:B------:R-:W-:Y:S03]  /*57b0*/  UISETP.GE.AND UP0, UPT, UR6, UR4, UPT ;  /* 0x000000040600728c */ /* 0x000fe6000bf06270 */
[----:B------:R-:W-:Y:S01]  /*57c0*/  UMOV UR4, UR11 ;  /* 0x0000000b00047c82 */ /* 0x000fe20008000000 */
[----:B------:R-:W-:Y:S02]  /*57d0*/  UISETP.GE.OR UP0, UPT, UR5, UR8, UP0 ;  /* 0x000000080500728c */ /* 0x000fe40008706670 */
[----:B------:R-:W-:Y:S02]  /*57e0*/  USHF.R.U32.HI UR4, URZ, UR41, UR4 ;  /* 0x00000029ff047299 */ /* 0x000fe40008011604 */
[----:B------:R-:W-:Y:S02]  /*57f0*/  UIMAD.WIDE.U32 UR8, UR5, UR40, URZ ;  /* 0x00000028050872a5 */ /* 0x000fe4000f8e00ff */
[----:B------:R-:W-:Y:S02]  /*5800*/  USEL UR11, UR6, UR4, !UP2 ;  /* 0x00000004060b7287 */ /* 0x000fe4000d000000 */
[----:B------:R-:W-:Y:S02]  /*5810*/  UIADD3 UR8, UPT, UPT, -UR5, URZ, URZ ;  /* 0x000000ff05087290 */ /* 0x000fe4000fffe1ff */
[----:B------:R-:W-:Y:S01]  /*5820*/  UIADD3 UR10, UPT, UPT, -UR11, URZ, URZ ;  /* 0x000000ff0b0a7290 */ /* 0x000fe2000fffe1ff */
[----:B------:R-:W-:Y:S01]  /*5830*/  @!UP0 UMOV UR4, UR9 ;  /* 0x0000000900048c82 */ /* 0x000fe20008000000 */
[----:B------:R-:W-:Y:S02]  /*5840*/  UIADD3 UR9, UPT, UPT, -UR6, URZ, URZ ;  /* 0x000000ff06097290 */ /* 0x000fe4000fffe1ff */
[----:B------:R-:W-:Y:S02]  /*5850*/  @!UP0 USHF.R.U32.HI UR4, URZ, UR41, UR4 ;  /* 0x00000029ff048299 */ /* 0x000fe40008011604 */
[----:B------:R-:W-:Y:S02]  /*5860*/  UIMAD UR10, UR42, UR10, UR6 ;  /* 0x0000000a2a0a72a4 */ /* 0x000fe4000f8e0206 */
[----:B------:R-:W-:Y:S04]  /*5870*/  @!UP0 USEL UR4, UR5, UR4, !UP2 ;  /* 0x0000000405048287 */ /* 0x000fe8000d000000 */
[----:B------:R-:W-:Y:S02]  /*5880*/  @!UP0 UIMAD UR10, UR7, UR10, UR4 ;  /* 0x0000000a070a82a4 */ /* 0x000fe4000f8e0204 */
[----:B------:R-:W-:Y:S02]  /*5890*/  @!UP0 UIADD3 UR11, UPT, UPT, UR11, -UR4, URZ ;  /* 0x800000040b0b8290 */ /* 0x000fe4000fffe0ff */
[----:B------:R-:W-:Y:S02]  /*58a0*/  UIMAD UR7, UR43, UR8, UR38 ;  /* 0x000000082b0772a4 */ /* 0x000fe4000f8e0226 */
[----:B------:R-:W-:Y:S02]  /*58b0*/  @!UP0 UIMAD UR6, UR11, UR42, UR5 ;  /* 0x0000002a0b0682a4 */ /* 0x000fe4000f8e0205 */
[----:B------:R-:W-:Y:S01]  /*58c0*/  UIMAD UR4, UR58, UR9, UR37 ;  /* 0x000000093a0472a4 */ /* 0x000fe2000f8e0225 */
[----:B------:R-:W-:Y:S02]  /*58d0*/  @!UP0 UMOV UR5, UR10 ;  /* 0x0000000a00058c82 */ /* 0x000fe40008000000 */
[----:B------:R-:W-:Y:S02]  /*58e0*/  UIMAD UR38, UR5, UR43, UR7 ;  /* 0x0000002b052672a4 */ /* 0x000fe4000f8e0207 */
[----:B------:R-:W-:Y:S11]  /*58f0*/  UIMAD UR37, UR6, UR58, UR4 ;  /* 0x0000003a062572a4 */ /* 0x000ff6000f8e0204 */
[----:B------:R-:W-:Y:S01]  /*5900*/  @!UPT UIADD3 URZ, UPT, UPT, URZ, URZ, URZ ;  /* 0x000000fffffff290 */ /* 0x000fe2000fffe0ff */
.L_x_88:
[----:B------:R-:W-:Y:S01]  /*5910*/  UISETP.NE.AND UP0, UPT, UR39, 0x1, UPT ;  /* 0x000000012700788c */ /* 0x000fe2000bf05270 */
[----:B------:R-:W-:Y:S01]  /*5920*/  R2UR UR11, R101 ;  /* 0x00000000650b72ca */ /* 0x000fe200000e0000 */
[----:B------:R-:W-:Y:S01]  /*5930*/  USHF.L.U32 UR50, UR25, 0x7, URZ ;  /* 0x0000000719327899 */ /* 0x000fe200080006ff */
[----:B------:R-:W-:Y:S01]  /*5940*/  IADD3 R90, PT, PT, R90, 0x1, RZ ;  /* 0x000000015a5a7810 */ /* 0x000fe20007ffe0ff */
[----:B------:R-:W-:Y:S07]  /*5950*/  USHF.L.U32 UR49, UR26, 0x6, URZ ;  /* 0x000000061a317899 */ /* 0x000fee00080006ff */
[----:B------:R-:W1:Y:S01]  /*5960*/  @!UP0 LDCU.128 UR12, c[0x0][0xb10] ;  /* 0x00016200ff0c87ac */ /* 0x000e620008000c00 */
[----:B------:R-:W2:Y:S01]  /*5970*/  @!UP0 LDCU UR5, c[0x0][0xb0c] ;  /* 0x00016180ff0587ac */ /* 0x000ea20008000800 */
[----:B------:R-:W3:Y:S01]  /*5980*/  @!UP0 LDCU UR10, c[0x0][0xb20] ;  /* 0x00016400ff0a87ac */ /* 0x000ee20008000800 */
[----:B-1----:R-:W-:Y:S02]  /*5990*/  UIMAD.WIDE.U32 UR8, UR38, UR12, URZ ;  /* 0x0000000c260872a5 */ /* 0x002fe4000f8e00ff */
[----:B------:R-:W-:Y:S02]  /*59a0*/  UIMAD.WIDE.U32 UR6, UR37, UR15, URZ ;  /* 0x0000000f250672a5 */ /* 0x000fe4000f8e00ff */
[----:B------:R-:W-:Y:S03]  /*59b0*/  @!UP0 UISETP.NE.AND UP1, UPT, UR14, 0x1, UPT ;  /* 0x000000010e00888c */ /* 0x000fe6000bf25270 */
[----:B------:R-:W-:Y:S01]  /*59c0*/  @!UP0 UMOV UR4, UR9 ;  /* 0x0000000900048c82 */ /* 0x000fe20008000000 */
[----:B--2---:R-:W-:Y:S02]  /*59d0*/  @!UP0 UISETP.NE.AND UP2, UPT, UR5, 0x1, UPT ;  /* 0x000000010500888c */ /* 0x004fe4000bf45270 */
[----:B------:R-:W-:Y:S01]  /*59e0*/  @!UP0 USHF.R.U32.HI UR4, URZ, UR13, UR4 ;  /* 0x0000000dff048299 */ /* 0x000fe20008011604 */
[----:B------:R-:W-:Y:S02]  /*59f0*/  @!UP0 UMOV UR6, UR7 ;  /* 0x0000000700068c82 */ /* 0x000fe40008000000 */
[----:B---3--:R-:W-:Y:S02]  /*5a00*/  @!UP0 USHF.R.U32.HI UR6, URZ, UR10, UR6 ;  /* 0x0000000aff068299 */ /* 0x008fe40008011606 */
[----:B------:R-:W-:Y:S02]  /*5a10*/  @!UP0 USEL UR7, UR38, UR4, !UP2 ;  /* 0x0000000426078287 */ /* 0x000fe4000d000000 */
[----:B------:R-:W-:Y:S04]  /*5a20*/  @!UP0 USEL UR6, UR37, UR6, !UP1 ;  /* 0x0000000625068287 */ /* 0x000fe8000c800000 */
[----:B------:R-:W-:Y:S02]  /*5a30*/  @!UP0 UIADD3 UR4, UPT, UPT, -UR7, UR6, URZ ;  /* 0x0000000607048290 */ /* 0x000fe4000fffe1ff */
[----:B------:R-:W-:Y:S02]  /*5a40*/  @!UP0 UIADD3 UR6, UPT, UPT, UR7, -UR6, URZ ;  /* 0x8000000607068290 */ /* 0x000fe4000fffe0ff */
[----:B------:R-:W-:Y:S02]  /*5a50*/  @!UP0 UIMAD UR38, UR4, UR5, UR38 ;  /* 0x00000005042682a4 */ /* 0x000fe4000f8e0226 */
[----:B------:R-:W-:Y:S02]  /*5a60*/  @!UP0 UIMAD UR37, UR6, UR14, UR37 ;  /* 0x0000000e062582a4 */ /* 0x000fe4000f8e0225 */
[----:B------:R-:W-:Y:S09]  /*5a70*/  ULOP3.LUT UP0, URZ, UR11, 0x1b0, URZ, 0xc0, !UPT ;  /* 0x000001b00bff7892 */ /* 0x000ff2000f80c0ff */
[----:B------:R-:W-:Y:S05]  /*5a80*/  BRA.U !UP0, `(.L_x_89) ;  /* 0x00000001087c7547 */ /* 0x000fea000b800000 */
[----:B------:R-:W1:Y:S01]  /*5a90*/  LDCU.64 UR8, c[0x4][0x80] ;  /* 0x01001000ff0877ac */ /* 0x000e620008000a00 */
[----:B------:R-:W-:Y:S01]  /*5aa0*/  MOV R2, 0x0 ;  /* 0x0000000000027802 */ /* 0x000fe20000000f00 */
[----:B------:R-:W-:Y:S02]  /*5ab0*/  HFMA2 R12, -RZ, RZ, 0, 5.9604644775390625e-08 ;  /* 0x00000001ff0c7431 */ /* 0x000fe400000001ff */
[----:B------:R-:W-:Y:S01]  /*5ac0*/  IMAD.MOV.U32 R8, RZ, RZ, 0x70 ;  /* 0x00000070ff087424 */ /* 0x000fe200078e00ff */
[----:B------:R2:W3:Y:S01]  /*5ad0*/  LDC.64 R14, c[0x4][R2] ;  /* 0x01000000020e7b82 */ /* 0x0004e20000000a00 */
[----:B------:R-:W4:Y:S01]  /*5ae0*/  LDCU.64 UR6, c[0x4][0x88] ;  /* 0x01001100ff0677ac */ /* 0x000f220008000a00 */
[----:B------:R-:W-:Y:S01]  /*5af0*/  IMAD.MOV.U32 R13, RZ, RZ, RZ ;  /* 0x000000ffff0d7224 */ /* 0x000fe200078e00ff */
[----:B------:R-:W2:Y:S01]  /*5b00*/  LDCU.64 UR4, c[0x4][0x8] ;  /* 0x01000100ff0477ac */ /* 0x000ea20008000a00 */
[----:B-1----:R-:W-:Y:S01]  /*5b10*/  MOV R5, UR9 ;  /* 0x0000000900057c02 */ /* 0x002fe20008000f00 */
[----:B------:R-:W-:Y:S01]  /*5b20*/  IMAD.U32 R4, RZ, RZ, UR8 ;  /* 0x00000008ff047e24 */ /* 0x000fe2000f8e00ff */
[----:B----4-:R-:W-:Y:S01]  /*5b30*/  MOV R7, UR7 ;  /* 0x0000000700077c02 */ /* 0x010fe20008000f00 */
[----:B------:R-:W-:Y:S01]  /*5b40*/  IMAD.U32 R6, RZ, RZ, UR6 ;  /* 0x00000006ff067e24 */ /* 0x000fe2000f8e00ff */
[----:B--2---:R-:W-:Y:S01]  /*5b50*/  MOV R11, UR5 ;  /* 0x00000005000b7c02 */ /* 0x004fe20008000f00 */
[----:B------:R-:W-:Y:S02]  /*5b60*/  IMAD.U32 R10, RZ, RZ, UR4 ;  /* 0x00000004ff0a7e24 */ /* 0x000fe4000f8e00ff */
[----:B------:R-:W-:Y:S07]  /*5b70*/  LEPC R20, `(.L_x_90) ;  /* 0x000000001014794e */ /* 0x000fee0000000000 */
[----:B---3-5:R-:W-:Y:S05]  /*5b80*/  CALL.ABS.NOINC R14 ;  /* 0x000000000e007343 */ /* 0x028fea0003c00000 */
.L_x_90:
[----:B------:R-:W1:Y:S01]  /*5b90*/  LDCU.64 UR8, c[0x4][0x80] ;  /* 0x01001000ff0877ac */ /* 0x000e620008000a00 */
[----:B------:R-:W2:Y:S01]  /*5ba0*/  LDC.64 R2, c[0x4][R2] ;  /* 0x0100000002027b82 */ /* 0x000ea20000000a00 */
[----:B------:R-:W-:Y:S02]  /*5bb0*/  HFMA2 R12, -RZ, RZ, 0, 5.9604644775390625e-08 ;  /* 0x00000001ff0c7431 */ /* 0x000fe400000001ff */
[----:B------:R-:W-:Y:S02]  /*5bc0*/  IMAD.MOV.U32 R8, RZ, RZ, 0x70 ;  /* 0x00000070ff087424 */ /* 0x000fe400078e00ff */
[----:B------:R-:W-:Y:S01]  /*5bd0*/  IMAD.MOV.U32 R13, RZ, RZ, RZ ;  /* 0x000000ffff0d7224 */ /* 0x000fe200078e00ff */
[----:B------:R-:W3:Y:S01]  /*5be0*/  LDCU.64 UR6, c[0x4][0x88] ;  /* 0x01001100ff0677ac */ /* 0x000ee20008000a00 */
[----:B------:R-:W4:Y:S01]  /*5bf0*/  LDCU.64 UR4, c[0x4][0x8] ;  /* 0x01000100ff0477ac */ /* 0x000f220008000a00 */
[----:B-1----:R-:W-:Y:S02]  /*5c00*/  MOV R4, UR8 ;  /* 0x0000000800047c02 */ /* 0x002fe40008000f00 */
[----:B------:R-:W-:Y:S02]  /*5c10*/  MOV R5, UR9 ;  /* 0x0000000900057c02 */ /* 0x000fe40008000f00 */
[----:B---3--:R-:W-:Y:S01]  /*5c20*/  MOV R7, UR7 ;  /* 0x0000000700077c02 */ /* 0x008fe20008000f00 */
[----:B------:R-:W-:Y:S01]  /*5c30*/  IMAD.U32 R6, RZ, RZ, UR6 ;  /* 0x00000006ff067e24 */ /* 0x000fe2000f8e00ff */
[----:B----4-:R-:W-:Y:S01]  /*5c40*/  MOV R11, UR5 ;  /* 0x00000005000b7c02 */ /* 0x010fe20008000f00 */
[----:B------:R-:W-:Y:S02]  /*5c50*/  IMAD.U32 R10, RZ, RZ, UR4 ;  /* 0x00000004ff0a7e24 */ /* 0x000fe4000f8e00ff */
[----:B------:R-:W-:Y:S07]  /*5c60*/  LEPC R20, `(.L_x_89) ;  /* 0x000000001014794e */ /* 0x000fee0000000000 */
[----:B--2---:R-:W-:Y:S05]  /*5c70*/  CALL.ABS.NOINC R2 ;  /* 0x0000000002007343 */ /* 0x004fea0003c00000 */
.L_x_89:
[----:B------:R-:W-:Y:S02]  /*5c80*/  R2UR UR6, R88 ;  /* 0x00000000580672ca */ /* 0x000fe400000e0000 */
[----:B------:R-:W-:Y:S02]  /*5c90*/  R2UR UR5, R99 ;  /* 0x00000000630572ca */ /* 0x000fe400000e0000 */
[----:B------:R-:W-:Y:S02]  /*5ca0*/  R2UR UR4, R98 ;  /* 0x00000000620472ca */ /* 0x000fe400000e0000 */
[----:B------:R-:W-:Y:S02]  /*5cb0*/  ISETP.NE.U32.AND P4, PT, R78, RZ, PT ;  /* 0x000000ff4e00720c */ /* 0x000fe40003f85070 */
[----:B------:R-:W-:Y:S02]  /*5cc0*/  ISETP.NE.U32.AND P2, PT, RZ, UR60, PT ;  /* 0x0000003cff007c0c */ /* 0x000fe4000bf45070 */
[----:B------:R-:W-:Y:S02]  /*5cd0*/  ISETP.NE.AND.EX P4, PT, R79, RZ, PT, P4 ;  /* 0x000000ff4f00720c */ /* 0x000fe40003f85340 */
[----:B------:R-:W-:Y:S01]  /*5ce0*/  ISETP.NE.AND.EX P2, PT, RZ, UR61, PT, P2 ;  /* 0x0000003dff007c0c */ /* 0x000fe2000bf45320 */
[----:B------:R-:W-:Y:S02]  /*5cf0*/  UISETP.NE.AND UP2, UPT, UR6, URZ, UPT ;  /* 0x000000ff0600728c */ /* 0x000fe4000bf45270 */
[----:B------:R-:W-:Y:S04]  /*5d00*/  UISETP.NE.U32.AND UP0, UPT, UR5, URZ, UPT ;  /* 0x000000ff0500728c */ /* 0x000fe8000bf05070 */
[----:B------:R-:W-:Y:S01]  /*5d10*/  UISETP.NE.AND.EX UP1, UPT, UR4, URZ, UPT, UP0 ;  /* 0x000000ff0400728c */ /* 0x000fe2000bf25300 */
[----:B------:R-:W-:Y:S01]  /*5d20*/  PLOP3.LUT P1, PT, PT, PT, UP2, 0x80, 0x8 ;  /* 0x000000000008781c */ /* 0x000fe20003f2f028 */
[----:B------:R-:W-:Y:S03]  /*5d30*/  UPLOP3.LUT UP0, UPT, UPT, UPT, UPT, 0x40, 0x4 ;  /* 0x000000000004789c */ /* 0x000fe60003f0e870 */
[----:B------:R-:W-:Y:S06]  /*5d40*/  @UP2 UPLOP3.LUT UP0, UPT, UPT, UPT, UP1, 0x80, 0x8 ;  /* 0x000000000008289c */ /* 0x000fec0003f0f010 */
[----:B------:R-:W-:Y:S01]  /*5d50*/  PLOP3.LUT P0, PT, PT, PT, UP0, 0x80, 0x8 ;  /* 0x000000000008781c */ /* 0x000fe20003f0f008 */
[----:B------:R-:W-:Y:S01]  /*5d60*/  @!UPT UIADD3 URZ, UPT, UPT, URZ, URZ, URZ ;  /* 0x000000fffffff290 */ /* 0x000fe2000fffe0ff */
[----:B------:R-:W-:Y:S11]  /*5d70*/  BRA.U !UP1, `(.L_x_91) ;  /* 0x0000000109407547 */ /* 0x000ff6000b800000 */
[----:B------:R-:W-:Y:S01]  /*5d80*/  UISETP.NE.U32.AND UP0, UPT, UR60, URZ, UPT ;  /* 0x000000ff3c00728c */ /* 0x000fe2000bf05070 */
[----:B------:R-:W-:Y:S01]  /*5d90*/  R2UR UR6, R99 ;  /* 0x00000000630672ca */ /* 0x000fe200000e0000 */
[----:B------:R-:W1:Y:S01]  /*5da0*/  LDCU.64 UR8, c[0x0][0x358] ;  /* 0x00006b00ff0877ac */ /* 0x000e620008000a00 */
[----:B------:R-:W-:Y:S02]  /*5db0*/  HFMA2 R84, -RZ, RZ, 0, 5.9604644775390625e-08 ;  /* 0x00000001ff547431 */ /* 0x000fe400000001ff */
[----:B------:R-:W-:Y:S01]  /*5dc0*/  IMAD.MOV.U32 R0, RZ, RZ, 0x1 ;  /* 0x00000001ff007424 */ /* 0x000fe200078e00ff */
[----:B------:R-:W-:Y:S06]  /*5dd0*/  UISETP.NE.AND.EX UP0, UPT, UR61, URZ, UPT, UP0 ;  /* 0x000000ff3d00728c */ /* 0x000fec000bf05300 */
[----:B------:R-:W-:Y:S05]  /*5de0*/  PLOP3.LUT P3, PT, PT, PT, UP0, 0x80, 0x8 ;  /* 0x000000000008781c */ /* 0x000fea0003f6f008 */
[----:B------:R-:W2:Y:S01]  /*5df0*/  @UP0 LDCU.64 UR4, c[0x0][0x888] ;  /* 0x00011100ff0407ac */ /* 0x000ea20008000a00 */
[----:B------:R-:W-:Y:S07]  /*5e00*/  @UP0 UIMAD UR6, UR36, UR6, URZ ;  /* 0x00000006240602a4 */ /* 0x000fee000f8e02ff */
[----:B------:R-:W-:Y:S01]  /*5e10*/  @!P3 PRMT R84, R0, 0x7610, R84 ;  /* 0x000076100054b816 */ /* 0x000fe20000000054 */
[----:B--2---:R-:W-:Y:S06]  /*5e20*/  @UP0 UIMAD.WIDE UR4, UR6, 0x4, UR4 ;  /* 0x00000004060408a5 */ /* 0x004fec000f8e0204 */
[----:B------:R-:W-:Y:S02]  /*5e30*/  IMAD.U32 R2, RZ, RZ, UR4 ;  /* 0x00000004ff027e24 */ /* 0x000fe4000f8e00ff */
[----:B------:R-:W-:Y:S03]  /*5e40*/  IMAD.U32 R3, RZ, RZ, UR5 ;  /* 0x00000005ff037e24 */ /* 0x000fe6000f8e00ff */
[----:B------:R-:W2:Y:S02]  /*5e50*/  @!UP0 LDCU UR4, c[0x0][0x880] ;  /* 0x00011000ff0487ac */ /* 0x000ea40008000800 */
[----:B-1---5:R1:W5:Y:S02]  /*5e60*/  @P3 LDG.E R41, desc[UR8][R2.64] ;  /* 0x0000000802293981 */ /* 0x022364000c1e1900 */
[----:B-12---:R-:W-:Y:S02]  /*5e70*/  @!P3 MOV R41, UR4 ;  /* 0x000000040029bc02 */ /* 0x006fe40008000f00 */
.L_x_91:
[----:B------:R-:W-:Y:S05]  /*5e80*/  @!P4 BRA `(.L_x_92) ;  /* 0x000000000024c947 */ /* 0x000fea0003800000 */
[----:B------:R-:W-:Y:S01]  /*5e90*/  ISETP.NE.U32.AND P3, PT, R76, RZ, PT ;  /* 0x000000ff4c00720c */ /* 0x000fe20003f65070 */
[----:B------:R-:W1:Y:S03]  /*5ea0*/  LDCU.64 UR4, c[0x0][0x358] ;  /* 0x00006b00ff0477ac */ /* 0x000e660008000a00 */
[----:B------:R-:W-:Y:S11]  /*5eb0*/  ISETP.NE.AND.EX P3, PT, R77, RZ, PT, P3 ;  /* 0x000000ff4d00720c */ /* 0x000ff60003f65330 */
[----:B------:R-:W-:Y:S02]  /*5ec0*/  @!UPT UIADD3 URZ, UPT, UPT, URZ, URZ, URZ ;  /* 0x000000fffffff290 */ /* 0x000fe4000fffe0ff */
[----:B------:R-:W2:Y:S01]  /*5ed0*/  @P3 LDC.64 R2, c[0x0][0x8a8] ;  /* 0x00022a00ff023b82 */ /* 0x000ea20000000a00 */
[----:B------:R-:W-:Y:S04]  /*5ee0*/  @P3 IMAD R0, R78, UR36, RZ ;  /* 0x000000244e003c24 */ /* 0x000fe8000f8e02ff */
[----:B--2---:R-:W-:Y:S05]  /*5ef0*/  @P3 IMAD.WIDE R2, R0, 0x4, R2 ;  /* 0x0000000400023825 */ /* 0x004fea00078e0202 */
[----:B-1---5:R1:W5:Y:S02]  /*5f00*/  @P3 LDG.E R38, desc[UR4][R2.64] ;  /* 0x0000000402263981 */ /* 0x022364000c1e1900 */
[----:B-1----:R-:W2:Y:S02]  /*5f10*/  @!P3 LDC R38, c[0x0][0x8a0] ;  /* 0x00022800ff26bb82 */ /* 0x002ea40000000800 */
.L_x_92:
[----:B-----5:R-:W-:Y:S01]  /*5f20*/  FSETP.NEU.AND P3, PT, R41, RZ, PT ;  /* 0x000000ff2900720b */ /* 0x020fe20003f6d000 */
[----:B------:R-:W-:Y:S01]  /*5f30*/  ULOP3.LUT UR4, UR55, 0x1, URZ, 0x3c, !UPT ;  /* 0x0000000137047892 */ /* 0x000fe2000f8e3cff */
[----:B------:R-:W-:Y:S01]  /*5f40*/  SEL R5, RZ, 0xffffffff, P2 ;  /* 0xffffffffff057807 */ /* 0x000fe20001000000 */
[----:B------:R-:W-:Y:S01]  /*5f50*/  IMAD.U32 R109, RZ, RZ, UR46 ;  /* 0x0000002eff6d7e24 */ /* 0x000fe2000f8e00ff */
[----:B------:R-:W-:Y:S01]  /*5f60*/  @P1 LOP3.LUT P2, RZ, R84, 0xff, RZ, 0xc0, !PT ;  /* 0x000000ff54ff1812 */ /* 0x000fe2000784c0ff */
[----:B------:R-:W-:Y:S01]  /*5f70*/  IMAD.SHL.U32 R81, R92, 0x10, RZ ;  /* 0x000000105c517824 */ /* 0x000fe200078e00ff */
[----:B------:R-:W-:Y:S01]  /*5f80*/  @P1 SEL R2, RZ, 0xffffffff, P3 ;  /* 0xffffffffff021807 */ /* 0x000fe20001800000 */
[----:B------:R-:W-:Y:S01]  /*5f90*/  IMAD.U32 R112, RZ, RZ, UR4 ;  /* 0x00000004ff707e24 */ /* 0x000fe2000f8e00ff */
[----:B------:R-:W-:Y:S01]  /*5fa0*/  LEA R108, R36, UR47, 0x3 ;  /* 0x0000002f246c7c11 */ /* 0x000fe2000f8e18ff */
[----:B------:R-:W-:Y:S01]  /*5fb0*/  IMAD.SHL.U32 R109, R109, 0x2000, RZ ;  /* 0x000020006d6d7824 */ /* 0x000fe200078e00ff */
[----:B------:R-:W-:Y:S01]  /*5fc0*/  @P0 SEL R2, R5, R2, !P2 ;  /* 0x0000000205020207 */ /* 0x000fe20005000000 */
[----:B------:R-:W-:Y:S01]  /*5fd0*/  IMAD.SHL.U32 R80, R91, 0x10, RZ ;  /* 0x000000105b507824 */ /* 0x000fe200078e00ff */
[----:B------:R-:W-:Y:S01]  /*5fe0*/  SHF.L.U32 R3, R94, 0x1f, RZ ;  /* 0x0000001f5e037819 */ /* 0x000fe200000006ff */
[----:B------:R-:W-:Y:S01]  /*5ff0*/  IMAD.IADD R83, R96, 0x1, R109 ;  /* 0x0000000160537824 */ /* 0x000fe200078e026d */
[----:B------:R-:W-:Y:S01]  /*6000*/  @P1 LOP3.LUT R2, R2, 0x1, RZ, 0xc0, !PT ;  /* 0x0000000102021812 */ /* 0x000fe200078ec0ff */
[----:B------:R-:W-:Y:S01]  /*6010*/  BSSY B1, `(.L_x_93) ;  /* 0x0000039000017945 */ /* 0x000fe20003800000 */
[----:B------:R-:W-:Y:S01]  /*6020*/  PLOP3.LUT P2, PT, PT, PT, UP1, 0x80, 0x8 ;  /* 0x000000000008781c */ /* 0x000fe20003f4f018 */
[----:B------:R-:W-:Y:S01]  /*6030*/  IMAD.IADD R82, R83, 0x1, R81 ;  /* 0x0000000153527824 */ /* 0x000fe200078e0251 */
[----:B------:R-:W-:Y:S01]  /*6040*/  ISETP.NE.U32.OR P5, PT, R2, 0x1, !P1 ;  /* 0x000000010200780c */ /* 0x000fe20004fa5470 */
[----:B------:R-:W-:Y:S01]  /*6050*/  IMAD.U32 R2, RZ, RZ, UR46 ;  /* 0x0000002eff027e24 */ /* 0x000fe2000f8e00ff */
[----:B------:R-:W-:Y:S01]  /*6060*/  LOP3.LUT P4, R89, R84, 0xff, RZ, 0xc0, !PT ;  /* 0x000000ff54597812 */ /* 0x000fe2000788c0ff */
[----:B------:R-:W-:Y:S01]  /*6070*/  IMAD.MOV.U32 R110, RZ, RZ, 0x1 ;  /* 0x00000001ff6e7424 */ /* 0x000fe200078e00ff */
[----:B------:R-:W-:Y:S01]  /*6080*/  P2R R103, PR, RZ, 0x20 ;  /* 0x00000020ff677803 */ /* 0x000fe20000000000 */
[----:B------:R-:W-:Y:S01]  /*6090*/  IMAD R39, R36, 0x40, R37 ;  /* 0x0000004024277824 */ /* 0x000fe200078e0225 */
[----:B------:R-:W-:Y:S01]  /*60a0*/  LEA R0, R2, UR47, 0x3 ;  /* 0x0000002f02007c11 */ /* 0x000fe2000f8e18ff */
[----:B------:R-:W-:Y:S01]  /*60b0*/  IMAD.U32 R111, RZ, RZ, UR46 ;  /* 0x0000002eff6f7e24 */ /* 0x000fe2000f8e00ff */
[----:B------:R-:W-:Y:S02]  /*60c0*/  SEL R2, RZ, 0xffffffff, P3 ;  /* 0xffffffffff027807 */ /* 0x000fe40001800000 */
[----:B------:R-:W-:Y:S02]  /*60d0*/  CS2R R74, SRZ ;  /* 0x00000000004a7805 */ /* 0x000fe4000001ff00 */
[----:B------:R-:W-:Y:S02]  /*60e0*/  CS2R R72, SRZ ;  /* 0x0000000000487805 */ /* 0x000fe4000001ff00 */
[----:B------:R-:W-:Y:S02]  /*60f0*/  CS2R R66, SRZ ;  /* 0x0000000000427805 */ /* 0x000fe4000001ff00 */
[----:B------:R-:W-:Y:S02]  /*6100*/  @P2 SEL R2, R5, R2, !P4 ;  /* 0x0000000205022207 */ /* 0x000fe40006000000 */
[----:B------:R-:W-:Y:S02]  /*6110*/  CS2R R64, SRZ ;  /* 0x0000000000407805 */ /* 0x000fe4000001ff00 */
[----:B------:R-:W-:Y:S02]  /*6120*/  @P5 SHF.L.U32 R7, R112, 0x1f, RZ ;  /* 0x0000001f70075819 */ /* 0x000fe400000006ff */
[----:B------:R-:W-:Y:S02]  /*6130*/  CS2R R58, SRZ ;  /* 0x00000000003a7805 */ /* 0x000fe4000001ff00 */
[----:B------:R-:W-:Y:S02]  /*6140*/  LOP3.LUT R2, R2, 0x1, RZ, 0xc0, !PT ;  /* 0x0000000102027812 */ /* 0x000fe400078ec0ff */
[----:B------:R-:W-:Y:S01]  /*6150*/  CS2R R56, SRZ ;  /* 0x0000000000387805 */ /* 0x000fe2000001ff00 */
[----:B------:R-:W1:Y:S01]  /*6160*/  @P5 SYNCS.PHASECHK.TRANS64.TRYWAIT P1, [R0+URZ+0x40], R7 ;  /* 0x00004007000055a7 */ /* 0x000e6200080211ff */
[----:B------:R-:W-:Y:S02]  /*6170*/  CS2R R50, SRZ ;  /* 0x0000000000327805 */ /* 0x000fe4000001ff00 */
[----:B------:R-:W-:Y:S02]  /*6180*/  ISETP.NE.U32.AND P2, PT, R2, 0x1, PT ;  /* 0x000000010200780c */ /* 0x000fe40003f45070 */
[----:B------:R-:W-:Y:S01]  /*6190*/  CS2R R48, SRZ ;  /* 0x0000000000307805 */ /* 0x000fe2000001ff00 */
[----:B------:R-:W-:Y:S01]  /*61a0*/  IMAD.IADD R47, R83, 0x1, R80 ;  /* 0x00000001532f7824 */ /* 0x000fe200078e0250 */
[----:B------:R-:W-:Y:S01]  /*61b0*/  P2R R113, PR, RZ, 0x4 ;  /* 0x00000004ff717803 */ /* 0x000fe20000000000 */
[----:B------:R-:W-:Y:S01]  /*61c0*/  IMAD.IADD R46, R95, 0x1, R82 ;  /* 0x000000015f2e7824 */ /* 0x000fe200078e0252 */
[----:B------:R3:W4:Y:S01]  /*61d0*/  SYNCS.PHASECHK.TRANS64.TRYWAIT P0, [R108+URZ+0xa0], R3 ;  /* 0x0000a0036c0075a7 */ /* 0x00072200080011ff */
[----:B-1----:R-:W-:Y:S01]  /*61e0*/  @P5 SEL R110, RZ, 0x1, !P1 ;  /* 0x00000001ff6e5807 */ /* 0x002fe20004800000 */
[----:B---3--:R-:W-:Y:S06]  /*61f0*/  @!P5 BRA `(.L_x_94) ;  /* 0x000000000068d947 */ /* 0x008fec0003800000 */
[----:B------:R-:W-:Y:S01]  /*6200*/  ISETP.NE.AND P1, PT, R110, RZ, PT ;  /* 0x000000ff6e00720c */ /* 0x000fe20003f25270 */
[----:B------:R-:W-:Y:S01]  /*6210*/  BSSY B0, `(.L_x_95) ;  /* 0x000000d000007945 */ /* 0x000fe20003800000 */
[----:B------:R-:W-:Y:S02]  /*6220*/  CS2R R50, SRZ ;  /* 0x0000000000327805 */ /* 0x000fe4000001ff00 */
[----:B------:R-:W-:Y:S02]  /*6230*/  CS2R R48, SRZ ;  /* 0x0000000000307805 */ /* 0x000fe4000001ff00 */
[----:B------:R-:W-:Y:S02]  /*6240*/  CS2R R58, SRZ ;  /* 0x00000000003a7805 */ /* 0x000fe4000001ff00 */
[----:B------:R-:W-:Y:S02]  /*6250*/  CS2R R56, SRZ ;  /* 0x0000000000387805 */ /* 0x000fe4000001ff00 */
[----:B------:R-:W-:Y:S02]  /*6260*/  CS2R R66, SRZ ;  /* 0x0000000000427805 */ /* 0x000fe4000001ff00 */
[----:B------:R-:W-:Y:S02]  /*6270*/  CS2R R64, SRZ ;  /* 0x0000000000407805 */ /* 0x000fe4000001ff00 */
[----:B------:R-:W-:Y:S02]  /*6280*/  CS2R R74, SRZ ;  /* 0x00000000004a7805 */ /* 0x000fe4000001ff00 */
[----:B------:R-:W-:Y:S01]  /*6290*/  CS2R R72, SRZ ;  /* 0x0000000000487805 */ /* 0x000fe2000001ff00 */
[----:B------:R-:W-:Y:S06]  /*62a0*/  @P1 BRA `(.L_x_96) ;  /* 0x00000000000c1947 */ /* 0x000fec0003800000 */
[----:B------:R-:W-:Y:S04]  /*62b0*/  SHF.L.U32 R5, R112, 0x1f, RZ ;  /* 0x0000001f70057819 */ /* 0x000fe800000006ff */
[----:B------:R-:W1:Y:S02]  /*62c0*/  SYNCS.PHASECHK.TRANS64.TRYWAIT P1, [R0+URZ+0x40], R5 ;  /* 0x00004005000075a7 */ /* 0x000e6400080211ff */
[----:B-1----:R-:W-:Y:S05]  /*62d0*/  @!P1 BRA `(.L_x_97) ;  /* 0x0000002400649947 */ /* 0x002fea0003800000 */
.L_x_96:
[----:B------:R-:W-:Y:S05]  /*62e0*/  BSYNC B0 ;  /* 0x0000000000007941 */ /* 0x000fea0003800000 */
.L_x_95:
[----:B------:R-:W-:Y:S01]  /*62f0*/  ISETP.NE.AND P1, PT, R113, RZ, PT ;  /* 0x000000ff7100720c */ /* 0x000fe20003f25270 */
[----:B------:R-:W-:Y:S04]  /*6300*/  UIADD3 UR4, UPT, UPT, UR46, 0x1, URZ ;  /* 0x000000012e047890 */ /* 0x000fe8000fffe0ff */
[----:B------:R-:W-:Y:S04]  /*6310*/  UISETP.NE.AND UP0, UPT, UR4, 0x3, UPT ;  /* 0x000000030400788c */ /* 0x000fe8000bf05270 */
[----:B------:R-:W-:Y:S02]  /*6320*/  USEL UR5, URZ, 0x1, UP0 ;  /* 0x00000001ff057887 */ /* 0x000fe40008000000 */
[----:B------:R-:W-:Y:S02]  /*6330*/  USEL UR4, UR4, URZ, UP0 ;  /* 0x000000ff04047287 */ /* 0x000fe40008000000 */
[----:B------:R3:W1:Y:S02]  /*6340*/  @P1 LDS.128 R48, [R83] ;  /* 0x0000000053301984 */ /* 0x0006640000000c00 */
[----:B------:R-:W-:Y:S02]  /*6350*/  LOP3.LUT R112, R112, UR5, RZ, 0x3c, !PT ;  /* 0x0000000570707c12 */ /* 0x000fe4000f8e3cff */
[----:B------:R3:W1:Y:S01]  /*6360*/  @P1 LDS.128 R56, [R82+0x10] ;  /* 0x0000100052381984 */ /* 0x0006620000000c00 */
[----:B------:R-:W-:Y:S03]  /*6370*/  IMAD.U32 R111, RZ, RZ, UR4 ;  /* 0x00000004ff6f7e24 */ /* 0x000fe6000f8e00ff */
[----:B------:R3:W1:Y:S04]  /*6380*/  @P1 LDS.128 R64, [R47+0x20] ;  /* 0x000020002f401984 */ /* 0x0006680000000c00 */
[----:B------:R3:W1:Y:S02]  /*6390*/  @P1 LDS.128 R72, [R46+0x10] ;  /* 0x000010002e481984 */ /* 0x0006640000000c00 */
.L_x_94:
[----:B------:R-:W-:Y:S05]  /*63a0*/  BSYNC B1 ;  /* 0x0000000000017941 */ /* 0x000fea0003800000 */
.L_x_93:
[----:B-1----:R-:W-:Y:S04]  /*63b0*/  SHF.R.U32.HI R0, RZ, 0x15, R39 ;  /* 0x00000015ff007819 */ /* 0x002fe80000011627 */
[----:B------:R-:W-:Y:S01]  /*63c0*/  LOP3.LUT P1, RZ, R0, 0x3, R85, 0x48, !PT ;  /* 0x0000000300ff7812 */ /* 0x000fe20007824855 */
[----:B------:R-:W-:Y:S01]  /*63d0*/  @!UPT UIADD3 URZ, UPT, UPT, URZ, URZ, URZ ;  /* 0x000000fffffff290 */ /* 0x000fe2000fffe0ff */
[----:B----4-:R-:W-:Y:S11]  /*63e0*/  @P0 BRA `(.L_x_98) ;  /* 0x0000000000080947 */ /* 0x010ff60003800000 */
[----:B------:R-:W1:Y:S02]  /*63f0*/  SYNCS.PHASECHK.TRANS64.TRYWAIT P0, [R108+URZ+0xa0], R3 ;  /* 0x0000a0036c0075a7 */ /* 0x000e6400080011ff */
[----:B-1----:R-:W-:Y:S05]  /*6400*/  @!P0 BRA `(.L_x_99) ;  /* 0x00000024002c8947 */ /* 0x002fea0003800000 */
.L_x_98:
[----:B------:R-:W-:Y:S05]  /*6410*/  @!P1 BRA `(.L_x_100) ;  /* 0x0000000000409947 */ /* 0x000fea0003800000 */
[----:B------:R-:W4:Y:S01]  /*6420*/  LDCU.64 UR8, c[0x4][0x70] ;  /* 0x01000e00ff0877ac */ /* 0x000f220008000a00 */
[----:B-1----:R-:W-:Y:S01]  /*6430*/  MOV R3, 0x0 ;  /* 0x0000000000037802 */ /* 0x002fe20000000f00 */
[----:B------:R-:W-:Y:S02]  /*6440*/  HFMA2 R12, -RZ, RZ, 0, 5.9604644775390625e-08 ;  /* 0x00000001ff0c7431 */ /* 0x000fe400000001ff */
[----:B------:R-:W-:Y:S02]  /*6450*/  IMAD.MOV.U32 R8, RZ, RZ, 0x192 ;  /* 0x00000192ff087424 */ /* 0x000fe400078e00ff */
[----:B------:R-:W-:Y:S01]  /*6460*/  IMAD.MOV.U32 R13, RZ, RZ, RZ ;  /* 0x000000ffff0d7224 */ /* 0x000fe200078e00ff */
[----:B------:R-:W1:Y:S01]  /*6470*/  LDCU.64 UR6, c[0x4][0x78] ;  /* 0x01000f00ff0677ac */ /* 0x000e620008000a00 */
[----:B------:R-:W2:Y:S01]  /*6480*/  LDC.64 R2, c[0x4][R3] ;  /* 0x0100000003027b82 */ /* 0x000ea20000000a00 */
[----:B------:R-:W5:Y:S01]  /*6490*/  LDCU.64 UR4, c[0x4][0x10] ;  /* 0x01000200ff0477ac */ /* 0x000f620008000a00 */
[----:B----4-:R-:W-:Y:S01]  /*64a0*/  MOV R5, UR9 ;  /* 0x0000000900057c02 */ /* 0x010fe20008000f00 */
[----:B------:R-:W-:Y:S01]  /*64b0*/  IMAD.U32 R4, RZ, RZ, UR8 ;  /* 0x00000008ff047e24 */ /* 0x000fe2000f8e00ff */
[----:B-1----:R-:W-:Y:S01]  /*64c0*/  MOV R7, UR7 ;  /* 0x0000000700077c02 */ /* 0x002fe20008000f00 */
[----:B------:R-:W-:Y:S01]  /*64d0*/  IMAD.U32 R6, RZ, RZ, UR6 ;  /* 0x00000006ff067e24 */ /* 0x000fe2000f8e00ff */
[----:B-----5:R-:W-:Y:S01]  /*64e0*/  MOV R11, UR5 ;  /* 0x00000005000b7c02 */ /* 0x020fe20008000f00 */
[----:B------:R-:W-:Y:S02]  /*64f0*/  IMAD.U32 R10, RZ, RZ, UR4 ;  /* 0x00000004ff0a7e24 */ /* 0x000fe4000f8e00ff */
[----:B------:R-:W-:Y:S07]  /*6500*/  LEPC R20, `(.L_x_100) ;  /* 0x000000001014794e */ /* 0x000fee0000000000 */
[----:B--23--:R-:W-:Y:S05]  /*6510*/  CALL.ABS.NOINC R2 ;  /* 0x0000000002007343 */ /* 0x00cfea0003c00000 */
.L_x_100:
[C---:B------:R-:W-:Y:S01]  /*6520*/  SHF.L.U32 R40, R48.reuse, 0x10, RZ ;  /* 0x0000001030287819 */ /* 0x040fe200000006ff */
[----:B------:R-:W-:Y:S05]  /*6530*/  WARPSYNC.ALL ;  /* 0x0000000000007948 */ /* 0x000fea0003800000 */
[----:B------:R-:W-:Y:S01]  /*6540*/  R2UR UR4, R39 ;  /* 0x00000000270472ca */ /* 0x000fe200000e0000 */
[----:B------:R-:W-:Y:S01]  /*6550*/  BSSY.RECONVERGENT B0, `(.L_x_101) ;  /* 0x0000087000007945 */ /* 0x000fe20003800200 */
[----:B------:R-:W-:Y:S02]  /*6560*/  LOP3.LUT R43, R48, 0xffff0000, RZ, 0xc0, !PT ;  /* 0xffff0000302b7812 */ /* 0x000fe400078ec0ff */
[----:B------:R-:W-:Y:S02]  /*6570*/  SHF.L.U32 R42, R49, 0x10, RZ ;  /* 0x00000010312a7819 */ /* 0x000fe400000006ff */
[----:B------:R-:W-:Y:S02]  /*6580*/  SHF.L.U32 R45, R51, 0x10, RZ ;  /* 0x00000010332d7819 */ /* 0x000fe400000006ff */
[----:B------:R-:W-:Y:S02]  /*6590*/  LOP3.LUT R44, R75, 0xffff0000, RZ, 0xc0, !PT ;  /* 0xffff00004b2c7812 */ /* 0x000fe400078ec0ff */
[----:B------:R-:W-:Y:S03]  /*65a0*/  ISETP.NE.AND P0, PT, R97, RZ, PT ;  /* 0x000000ff6100720c */ /* 0x000fe60003f05270 */
[----:B------:R-:W2:Y:S02]  /*65b0*/  LDTM.x32 R4, tmem[UR4] ;  /* 0x00000004000479ee */ /* 0x000ea400082c0000 */
[C---:B--2---:R-:W-:Y:S01]  /*65c0*/  FMUL R0, R38.reuse, R4 ;  /* 0x0000000426007220 */ /* 0x044fe20000400000 */
[C---:B------:R-:W-:Y:S01]  /*65d0*/  FMUL R2, R38.reuse, R5 ;  /* 0x0000000526027220 */ /* 0x040fe20000400000 */
[C---:B-1----:R-:W-:Y:S01]  /*65e0*/  FMUL R3, R38.reuse, R6 ;  /* 0x0000000626037220 */ /* 0x042fe20000400000 */
[----:B------:R-:W-:Y:S01]  /*65f0*/  FMUL R7, R38, R7 ;  /* 0x0000000726077220 */ /* 0x000fe20000400000 */
[----:B------:R-:W-:Y:S01]  /*6600*/  FFMA R0, R41, R40, R0 ;  /* 0x0000002829007223 */ /* 0x000fe20000000000 */
[----:B------:R-:W-:Y:S01]  /*6610*/  LOP3.LUT R40, R49, 0xffff0000, RZ, 0xc0, !PT ;  /* 0xffff000031287812 */ /* 0x000fe200078ec0ff */
[C---:B------:R-:W-:Y:S01]  /*6620*/  FFMA R2, R41.reuse, R43, R2 ;  /* 0x0000002b29027223 */ /* 0x040fe20000000002 */
[C---:B------:R-:W-:Y:S01]  /*6630*/  SHF.L.U32 R43, R50.reuse, 0x10, RZ ;  /* 0x00000010322b7819 */ /* 0x040fe200000006ff */
[C---:B------:R-:W-:Y:S01]  /*6640*/  FFMA R3, R41.reuse, R42, R3 ;  /* 0x0000002a29037223 */ /* 0x040fe20000000003 */
[----:B------:R-:W-:Y:S01]  /*6650*/  LOP3.LUT R42, R50, 0xffff0000, RZ, 0xc0, !PT ;  /* 0xffff0000322a7812 */ /* 0x000fe200078ec0ff */
[----:B------:R-:W-:Y:S01]  /*6660*/  FMUL R4, R38, R8 ;  /* 0x0000000826047220 */ /* 0x000fe20000400000 */
[----:B------:R-:W-:Y:S01]  /*6670*/  F2FP.BF16.F32.PACK_AB R52, R2, R0 ;  /* 0x000000000234723e */ /* 0x000fe200000010ff */
[----:B------:R-:W-:Y:S01]  /*6680*/  FFMA R7, R41, R40, R7 ;  /* 0x0000002829077223 */ /* 0x000fe20000000007 */
[----:B------:R-:W-:Y:S01]  /*6690*/  LOP3.LUT R40, R51, 0xffff0000, RZ, 0xc0, !PT ;  /* 0xffff000033287812 */ /* 0x000fe200078ec0ff */
[C---:B------:R-:W-:Y:S01]  /*66a0*/  FMUL R5, R38.reuse, R9 ;  /* 0x0000000926057220 */ /* 0x040fe20000400000 */
[C---:B------:R-:W-:Y:S01]  /*66b0*/  FMUL R6, R38.reuse, R10 ;  /* 0x0000000a26067220 */ /* 0x040fe20000400000 */
[----:B------:R-:W-:Y:S01]  /*66c0*/  FMUL R11, R38, R11 ;  /* 0x0000000b260b7220 */ /* 0x000fe20000400000 */
[----:B------:R-:W-:Y:S01]  /*66d0*/  F2FP.BF16.F32.PACK_AB R53, R7, R3 ;  /* 0x000000030735723e */ /* 0x000fe200000010ff */
[C---:B------:R-:W-:Y:S01]  /*66e0*/  FFMA R4, R41.reuse, R43, R4 ;  /* 0x0000002b29047223 */ /* 0x040fe20000000004 */
[C---:B------:R-:W-:Y:S01]  /*66f0*/  SHF.L.U32 R43, R56.reuse, 0x10, RZ ;  /* 0x00000010382b7819 */ /* 0x040fe200000006ff */
[----:B------:R-:W-:Y:S01]  /*6700*/  FFMA R5, R41, R42, R5 ;  /* 0x0000002a29057223 */ /* 0x000fe20000000005 */
[----:B------:R-:W-:Y:S01]  /*6710*/  LOP3.LUT R42, R57, 0xffff0000, RZ, 0xc0, !PT ;  /* 0xffff0000392a7812 */ /* 0x000fe200078ec0ff */
[----:B------:R-:W-:Y:S01]  /*6720*/  FFMA R6, R41, R45, R6 ;  /* 0x0000002d29067223 */ /* 0x000fe20000000006 */
[----:B------:R-:W-:Y:S01]  /*6730*/  SHF.L.U32 R45, R57, 0x10, RZ ;  /* 0x00000010392d7819 */ /* 0x000fe200000006ff */
[----:B------:R-:W-:Y:S01]  /*6740*/  FFMA R11, R41, R40, R11 ;  /* 0x00000028290b7223 */ /* 0x000fe2000000000b */
[----:B------:R-:W-:Y:S01]  /*6750*/  LOP3.LUT R40, R56, 0xffff0000, RZ, 0xc0, !PT ;  /* 0xffff000038287812 */ /* 0x000fe200078ec0ff */
[C---:B------:R-:W-:Y:S01]  /*6760*/  FMUL R8, R38.reuse, R12 ;  /* 0x0000000c26087220 */ /* 0x040fe20000400000 */
[----:B------:R-:W-:Y:S01]  /*6770*/  F2FP.BF16.F32.PACK_AB R54, R5, R4 ;  /* 0x000000040536723e */ /* 0x000fe200000010ff */
[C---:B------:R-:W-:Y:S01]  /*6780*/  FMUL R9, R38.reuse, R13 ;  /* 0x0000000d26097220 */ /* 0x040fe20000400000 */
[----:B------:R-:W-:Y:S01]  /*6790*/  F2FP.BF16.F32.PACK_AB R55, R11, R6 ;  /* 0x000000060b37723e */ /* 0x000fe200000010ff */
[C---:B------:R-:W-:Y:S01]  /*67a0*/  FMUL R10, R38.reuse, R14 ;  /* 0x0000000e260a7220 */ /* 0x040fe20000400000 */
[----:B------:R-:W-:Y:S01]  /*67b0*/  FMUL R15, R38, R15 ;  /* 0x0000000f260f7220 */ /* 0x000fe20000400000 */
[----:B------:R-:W-:Y:S01]  /*67c0*/  FFMA R8, R41, R43, R8 ;  /* 0x0000002b29087223 */ /* 0x000fe20000000008 */
[----:B------:R-:W-:Y:S01]  /*67d0*/  SHF.L.U32 R43, R59, 0x10, RZ ;  /* 0x000000103b2b7819 */ /* 0x000fe200000006ff */
[C---:B------:R-:W-:Y:S01]  /*67e0*/  FFMA R9, R41.reuse, R40, R9 ;  /* 0x0000002829097223 */ /* 0x040fe20000000009 */
[C---:B------:R-:W-:Y:S01]  /*67f0*/  SHF.L.U32 R40, R58.reuse, 0x10, RZ ;  /* 0x000000103a287819 */ /* 0x040fe200000006ff */
        /* <DEDUP_REMOVED lines=8> */
[----:B------:R-:W-:Y:S01]  /*6880*/  FMUL R14, R38, R18 ;  /* 0x00000012260e7220 */ /* 0x000fe20000400000 */
[----:B------:R-:W-:Y:S01]  /*6890*/  FFMA R12, R41, R40, R12 ;  /* 0x00000028290c7223 */ /* 0x000fe2000000000c */
[----:B------:R-:W-:Y:S01]  /*68a0*/  LOP3.LUT R40, R59, 0xffff0000, RZ, 0xc0, !PT ;  /* 0xffff00003b287812 */ /* 0x000fe200078ec0ff */
[C---:B------:R-:W-:Y:S01]  /*68b0*/  FFMA R13, R41.reuse, R42, R13 ;  /* 0x0000002a290d7223 */ /* 0x040fe2000000000d */
[----:B------:R-:W-:Y:S01]  /*68c0*/  LOP3.LUT R42, R64, 0xffff0000, RZ, 0xc0, !PT ;  /* 0xffff0000402a7812 */ /* 0x000fe200078ec0ff */
[----:B------:R-:W-:Y:S01]  /*68d0*/  FMUL R19, R38, R19 ;  /* 0x0000001326137220 */ /* 0x000fe20000400000 */
[----:B------:R-:W-:Y:S01]  /*68e0*/  FFMA R14, R41, R43, R14 ;  /* 0x0000002b290e7223 */ /* 0x000fe2000000000e */
[----:B------:R-:W-:Y:S01]  /*68f0*/  SHF.L.U32 R43, R64, 0x10, RZ ;  /* 0x00000010402b7819 */ /* 0x000fe200000006ff */
[----:B------:R1:W-:Y:S01]  /*6900*/  STS.128 [R83], R52 ;  /* 0x0000003453007388 */ /* 0x0003e20000000c00 */
[----:B------:R-:W-:Y:S01]  /*6910*/  F2FP.BF16.F32.PACK_AB R62, R13, R12 ;  /* 0x0000000c0d3e723e */ /* 0x000fe200000010ff */
[C---:B------:R-:W-:Y:S01]  /*6920*/  FMUL R16, R38.reuse, R20 ;  /* 0x0000001426107220 */ /* 0x040fe20000400000 */
        /* <DEDUP_REMOVED lines=8> */
[C---:B------:R-:W-:Y:S01]  /*69b0*/  FFMA R17, R41.reuse, R42, R17 ;  /* 0x0000002a29117223 */ /* 0x040fe20000000011 */
[----:B------:R-:W-:Y:S01]  /*69c0*/  FFMA R18, R41, R45, R18 ;  /* 0x0000002d29127223 */ /* 0x000fe20000000012 */
[----:B------:R1:W-:Y:S01]  /*69d0*/  STS.128 [R82+0x10], R60 ;  /* 0x0000103c52007388 */ /* 0x0003e20000000c00 */
[----:B------:R-:W-:Y:S01]  /*69e0*/  SHF.L.U32 R45, R67, 0x10, RZ ;  /* 0x00000010432d7819 */ /* 0x000fe200000006ff */
[----:B------:R-:W-:Y:S01]  /*69f0*/  FFMA R23, R41, R40, R23 ;  /* 0x0000002829177223 */ /* 0x000fe20000000017 */
[----:B------:R-:W-:Y:S01]  /*6a00*/  LOP3.LUT R40, R66, 0xffff0000, RZ, 0xc0, !PT ;  /* 0xffff000042287812 */ /* 0x000fe200078ec0ff */
[C---:B------:R-:W-:Y:S01]  /*6a10*/  FMUL R20, R38.reuse, R24 ;  /* 0x0000001826147220 */ /* 0x040fe20000400000 */
[----:B------:R-:W-:Y:S01]  /*6a20*/  LOP3.LUT R42, R67, 0xffff0000, RZ, 0xc0, !PT ;  /* 0xffff0000432a7812 */ /* 0x000fe200078ec0ff */
[C---:B------:R-:W-:Y:S01]  /*6a30*/  FMUL R21, R38.reuse, R25 ;  /* 0x0000001926157220 */ /* 0x040fe20000400000 */
[----:B------:R-:W-:Y:S01]  /*6a40*/  F2FP.BF16.F32.PACK_AB R68, R17, R16 ;  /* 0x000000101144723e */ /* 0x000fe200000010ff */
[C---:B------:R-:W-:Y:S01]  /*6a50*/  FMUL R22, R38.reuse, R26 ;  /* 0x0000001a26167220 */ /* 0x040fe20000400000 */
[----:B------:R-:W-:Y:S01]  /*6a60*/  FMUL R27, R38, R27 ;  /* 0x0000001b261b7220 */ /* 0x000fe20000400000 */
[C---:B------:R-:W-:Y:S01]  /*6a70*/  FFMA R20, R41.reuse, R43, R20 ;  /* 0x0000002b29147223 */ /* 0x040fe20000000014 */
[C---:B------:R-:W-:Y:S01]  /*6a80*/  FFMA R21, R41.reuse, R40, R21 ;  /* 0x0000002829157223 */ /* 0x040fe20000000015 */
[C---:B------:R-:W-:Y:S01]  /*6a90*/  FFMA R22, R41.reuse, R45, R22 ;  /* 0x0000002d29167223 */ /* 0x040fe20000000016 */
[----:B------:R-:W-:Y:S01]  /*6aa0*/  FFMA R27, R41, R42, R27 ;  /* 0x0000002a291b7223 */ /* 0x000fe2000000001b */
[----:B------:R-:W-:Y:S01]  /*6ab0*/  SHF.L.U32 R40, R72, 0x10, RZ ;  /* 0x0000001048287819 */ /* 0x000fe200000006ff */
[----:B------:R-:W-:Y:S01]  /*6ac0*/  FMUL R24, R38, R28 ;  /* 0x0000001c26187220 */ /* 0x000fe20000400000 */
[----:B------:R-:W-:Y:S01]  /*6ad0*/  LOP3.LUT R42, R72, 0xffff0000, RZ, 0xc0, !PT ;  /* 0xffff0000482a7812 */ /* 0x000fe200078ec0ff */
[C---:B------:R-:W-:Y:S01]  /*6ae0*/  FMUL R25, R38.reuse, R29 ;  /* 0x0000001d26197220 */ /* 0x040fe20000400000 */
[----:B------:R-:W-:Y:S01]  /*6af0*/  SHF.L.U32 R43, R73, 0x10, RZ ;  /* 0x00000010492b7819 */ /* 0x000fe200000006ff */
[C---:B------:R-:W-:Y:S01]  /*6b00*/  FMUL R26, R38.reuse, R30 ;  /* 0x0000001e261a7220 */ /* 0x040fe20000400000 */
[C---:B------:R-:W-:Y:S01]  /*6b10*/  FFMA R24, R41.reuse, R40, R24 ;  /* 0x0000002829187223 */ /* 0x040fe20000000018 */
[----:B------:R-:W-:Y:S01]  /*6b20*/  FFMA R25, R41, R42, R25 ;  /* 0x0000002a29197223 */ /* 0x000fe20000000019 */
[----:B------:R-:W-:Y:S01]  /*6b30*/  LOP3.LUT R40, R73, 0xffff0000, RZ, 0xc0, !PT ;  /* 0xffff000049287812 */ /* 0x000fe200078ec0ff */
[----:B------:R-:W-:Y:S01]  /*6b40*/  FFMA R26, R41, R43, R26 ;  /* 0x0000002b291a7223 */ /* 0x000fe2000000001a */
[----:B------:R-:W-:Y:S01]  /*6b50*/  FMUL R31, R38, R31 ;  /* 0x0000001f261f7220 */ /* 0x000fe20000400000 */
[----:B------:R-:W-:Y:S01]  /*6b60*/  SHF.L.U32 R43, R74, 0x10, RZ ;  /* 0x000000104a2b7819 */ /* 0x000fe200000006ff */
[----:B------:R-:W-:Y:S01]  /*6b70*/  FMUL R28, R38, R32 ;  /* 0x00000020261c7220 */ /* 0x000fe20000400000 */
[----:B------:R-:W-:Y:S01]  /*6b80*/  LOP3.LUT R42, R74, 0xffff0000, RZ, 0xc0, !PT ;  /* 0xffff00004a2a7812 */ /* 0x000fe200078ec0ff */
[C---:B------:R-:W-:Y:S01]  /*6b90*/  FMUL R29, R38.reuse, R33 ;  /* 0x00000021261d7220 */ /* 0x040fe20000400000 */
[----:B------:R-:W-:Y:S01]  /*6ba0*/  SHF.L.U32 R45, R75, 0x10, RZ ;  /* 0x000000104b2d7819 */ /* 0x000fe200000006ff */
[C---:B------:R-:W-:Y:S01]  /*6bb0*/  FMUL R30, R38.reuse, R34 ;  /* 0x00000022261e7220 */ /* 0x040fe20000400000 */
[----:B------:R-:W-:Y:S01]  /*6bc0*/  FFMA R31, R41, R40, R31 ;  /* 0x00000028291f7223 */ /* 0x000fe2000000001f */
[----:B------:R-:W-:Y:S01]  /*6bd0*/  FMUL R35, R38, R35 ;  /* 0x0000002326237220 */ /* 0x000fe20000400000 */
[----:B------:R-:W-:Y:S01]  /*6be0*/  F2FP.BF16.F32.PACK_AB R69, R23, R18 ;  /* 0x000000121745723e */ /* 0x000fe200000010ff */
[----:B------:R-:W-:Y:S01]  /*6bf0*/  FFMA R28, R41, R43, R28 ;  /* 0x0000002b291c7223 */ /* 0x000fe2000000001c */
[----:B------:R-:W-:Y:S01]  /*6c00*/  F2FP.BF16.F32.PACK_AB R70, R21, R20 ;  /* 0x000000141546723e */ /* 0x000fe200000010ff */
[----:B------:R-:W-:Y:S01]  /*6c10*/  FFMA R29, R41, R42, R29 ;  /* 0x0000002a291d7223 */ /* 0x000fe2000000001d */
[----:B------:R-:W-:Y:S01]  /*6c20*/  F2FP.BF16.F32.PACK_AB R71, R27, R22 ;  /* 0x000000161b47723e */ /* 0x000fe200000010ff */
[C---:B------:R-:W-:Y:S01]  /*6c30*/  FFMA R30, R41.reuse, R45, R30 ;  /* 0x0000002d291e7223 */ /* 0x040fe2000000001e */
[----:B------:R-:W-:Y:S01]  /*6c40*/  FFMA R35, R41, R44, R35 ;  /* 0x0000002c29237223 */ /* 0x000fe20000000023 */
[----:B------:R-:W-:Y:S02]  /*6c50*/  F2FP.BF16.F32.PACK_AB R104, R25, R24 ;  /* 0x000000181968723e */ /* 0x000fe400000010ff */
[----:B------:R1:W-:Y:S01]  /*6c60*/  STS.128 [R47+0x20], R68 ;  /* 0x000020442f007388 */ /* 0x0003e20000000c00 */
[----:B------:R-:W-:Y:S02]  /*6c70*/  F2FP.BF16.F32.PACK_AB R105, R31, R26 ;  /* 0x0000001a1f69723e */ /* 0x000fe400000010ff */
[----:B------:R-:W-:Y:S02]  /*6c80*/  F2FP.BF16.F32.PACK_AB R106, R29, R28 ;  /* 0x0000001c1d6a723e */ /* 0x000fe400000010ff */
[----:B------:R-:W-:Y:S05]  /*6c90*/  F2FP.BF16.F32.PACK_AB R107, R35, R30 ;  /* 0x0000001e236b723e */ /* 0x000fea00000010ff */
[----:B------:R1:W-:Y:S01]  /*6ca0*/  STS.128 [R46+0x10], R104 ;  /* 0x000010682e007388 */ /* 0x0003e20000000c00 */
[----:B------:R-:W-:Y:S01]  /*6cb0*/  @!PT LDS RZ, [RZ] ;  /* 0x00000000fffff984 */ /* 0x000fe20000000800 */
[----:B------:R-:W-:Y:S01]  /*6cc0*/  @!PT LDS RZ, [RZ] ;  /* 0x00000000fffff984 */ /* 0x000fe20000000800 */
[----:B------:R-:W-:Y:S01]  /*6cd0*/  @!PT LDS RZ, [RZ] ;  /* 0x00000000fffff984 */ /* 0x000fe20000000800 */
[----:B------:R-:W-:Y:S01]  /*6ce0*/  @!PT LDS RZ, [RZ] ;  /* 0x00000000fffff984 */ /* 0x000fe20000000800 */
[----:B------:R2:W-:Y:S07]  /*6cf0*/  MEMBAR.ALL.CTA ;  /* 0x0000000000007992 */ /* 0x0005ee0000008000 */
[----:B--2---:R-:W2:Y:S02]  /*6d00*/  FENCE.VIEW.ASYNC.S ;  /* 0x00000000000073c6 */ /* 0x004ea40000000000 */
[----:B--2---:R-:W-:Y:S06]  /*6d10*/  BAR.SYNC.DEFER_BLOCKING 0x1, 0x80 ;  /* 0x0042000000007b1d */ /* 0x004fec0000010000 */
[----:B------:R-:W-:Y:S05]  /*6d20*/  @P0 BRA `(.L_x_102) ;  /* 0x0000000000240947 */ /* 0x000fea0003800000 */
[----:B------:R-:W2:Y:S01]  /*6d30*/  LDCU.64 UR6, c[0x0][0x348] ;  /* 0x00006900ff0677ac */ /* 0x000ea20008000a00 */
[----:B------:R-:W-:Y:S01]  /*6d40*/  R2UR UR5, R109 ;  /* 0x000000006d0572ca */ /* 0x000fe200000e0000 */
[----:B------:R-:W-:Y:S11]  /*6d50*/  UMOV UR51, UR36 ;  /* 0x0000002400337c82 */ /* 0x000ff60008000000 */
[----:B------:R-:W-:Y:S01]  /*6d60*/  @!UPT UIADD3 URZ, UPT, UPT, URZ, URZ, URZ ;  /* 0x000000fffffff290 */ /* 0x000fe2000fffe0ff */
[----:B------:R-:W-:Y:S02]  /*6d70*/  UIADD3 UR48, UPT, UPT, UR47, 0x200, UR5 ;  /* 0x000002002f307890 */ /* 0x000fe4000fffe005 */
[----:B--2---:R-:W-:Y:S04]  /*6d80*/  UIADD3 UR4, UP0, UPT, UR6, 0x680, URZ ;  /* 0x0000068006047890 */ /* 0x004fe8000ff1e0ff */
[----:B------:R-:W-:Y:S09]  /*6d90*/  UIADD3.X UR5, UPT, UPT, URZ, UR7, URZ, UP0, !UPT ;  /* 0x00000007ff057290 */ /* 0x000ff200087fe4ff */
[----:B------:R2:W-:Y:S02]  /*6da0*/  UTMASTG.3D [UR48], [UR4] ;  /* 0x00000030040073b5 */ /* 0x0005e40008010000 */
[----:B--2---:R0:W-:Y:S02]  /*6db0*/  UTMACMDFLUSH ;  /* 0x00000000000079b7 */ /* 0x0041e40000000000 */
.L_x_102:
[----:B------:R-:W-:Y:S05]  /*6dc0*/  BSYNC.RECONVERGENT B0 ;  /* 0x0000000000007941 */ /* 0x000fea0003800200 */
.L_x_101:
[----:B------:R-:W-:Y:S01]  /*6dd0*/  UIADD3 UR44, UPT, UPT, UR46, 0x1, URZ ;  /* 0x000000012e2c7890 */ /* 0x000fe2000fffe0ff */
[----:B------:R-:W-:Y:S03]  /*6de0*/  BSSY.RECONVERGENT B0, `(.L_x_103) ;  /* 0x0000005000007945 */ /* 0x000fe60003800200 */
[----:B------:R-:W-:Y:S04]  /*6df0*/  UISETP.NE.AND UP0, UPT, UR44, 0x3, UPT ;  /* 0x000000032c00788c */ /* 0x000fe8000bf05270 */
[----:B------:R-:W-:Y:S01]  /*6e00*/  USEL UR45, UR44, URZ, UP0 ;  /* 0x000000ff2c2d7287 */ /* 0x000fe20008000000 */
[----:B------:R-:W-:Y:S11]  /*6e10*/  @P0 BRA `(.L_x_104) ;  /* 0x0000000000040947 */ /* 0x000ff60003800000 */
[----:B------:R-:W-:Y:S04]  /*6e20*/  DEPBAR.LE SB0, 0x1 ;  /* 0x000080400000791a */ /* 0x000fe80000000000 */
.L_x_104:
[----:B------:R-:W-:Y:S05]  /*6e30*/  BSYNC.RECONVERGENT B0 ;  /* 0x0000000000007941 */ /* 0x000fea0003800200 */
.L_x_103:
[----:B------:R-:W-:Y:S01]  /*6e40*/  BAR.SYNC.DEFER_BLOCKING 0x1, 0x80 ;  /* 0x0042000000007b1d */ /* 0x000fe20000010000 */
[----:B------:R-:W-:Y:S01]  /*6e50*/  ISETP.NE.AND P1, PT, R103, RZ, PT ;  /* 0x000000ff6700720c */ /* 0x000fe20003f25270 */
[----:B------:R-:W-:Y:S01]  /*6e60*/  UISETP.NE.AND UP0, UPT, UR53, URZ, UPT ;  /* 0x000000ff3500728c */ /* 0x000fe2000bf05270 */
[----:B------:R-:W-:Y:S11]  /*6e70*/  LEA R2, R111, UR47, 0x3 ;  /* 0x0000002f6f027c11 */ /* 0x000ff6000f8e18ff */
[----:B------:R-:W-:Y:S01]  /*6e80*/  @P1 SHF.L.U32 R3, R112, 0x1f, RZ ;  /* 0x0000001f70031819 */ /* 0x000fe200000006ff */
[----:B------:R-:W-:Y:S06]  /*6e90*/  BRA.U !UP0, `(.L_x_105) ;  /* 0x0000000108247547 */ /* 0x000fec000b800000 */
[----:B------:R-:W-:Y:S01]  /*6ea0*/  IMAD.U32 R5, RZ, RZ, UR52 ;  /* 0x00000034ff057e24 */ /* 0x000fe2000f8e00ff */
[----:B------:R-:W-:Y:S01]  /*6eb0*/  MOV R0, UR54 ;  /* 0x0000003600007c02 */ /* 0x000fe20008000f00 */
[----:B------:R-:W-:Y:S03]  /*6ec0*/  UIADD3 UR4, UPT, UPT, UR52, 0x1, URZ ;  /* 0x0000000134047890 */ /* 0x000fe6000fffe0ff */
[----:B------:R-:W-:Y:S01]  /*6ed0*/  @P1 LEA R5, R5, UR47, 0x3 ;  /* 0x0000002f05051c11 */ /* 0x000fe2000f8e18ff */
[----:B------:R-:W-:Y:S04]  /*6ee0*/  UISETP.NE.AND UP0, UPT, UR4, 0x3, UPT ;  /* 0x000000030400788c */ /* 0x000fe8000bf05270 */
[----:B------:R-:W-:Y:S01]  /*6ef0*/  @P1 VIADD R5, R5, 0x58 ;  /* 0x0000005805051836 */ /* 0x000fe20000000000 */
[----:B------:R-:W-:Y:S04]  /*6f00*/  USEL UR52, UR4, URZ, UP0 ;  /* 0x000000ff04347287 */ /* 0x000fe80008000000 */
[----:B------:R-:W-:Y:S04]  /*6f10*/  @P1 PRMT R0, R0, 0x654, R5 ;  /* 0x0000065400001816 */ /* 0x000fe80000000005 */
[----:B------:R2:W-:Y:S04]  /*6f20*/  @P1 SYNCS.ARRIVE.TRANS64.RED.A1T0 RZ, [R0+URZ], RZ ;  /* 0x000000ff00ff19a7 */ /* 0x0005e800081004ff */
.L_x_105:
[----:B------:R-:W4:Y:S01]  /*6f30*/  @P1 SYNCS.PHASECHK.TRANS64.TRYWAIT P0, [R2+URZ+0x40], R3 ;  /* 0x00004003020015a7 */ /* 0x000f2200080011ff */
[----:B------:R-:W-:Y:S01]  /*6f40*/  BSSY B1, `(.L_x_106) ;  /* 0x0000015000017945 */ /* 0x000fe20003800000 */
[----:B----4-:R-:W-:Y:S03]  /*6f50*/  @P1 SEL R110, RZ, 0x1, !P0 ;  /* 0x00000001ff6e1807 */ /* 0x010fe60004000000 */
[----:B------:R-:W-:Y:S05]  /*6f60*/  @!P1 BRA `(.L_x_107) ;  /* 0x0000000000489947 */ /* 0x000fea0003800000 */
[----:B------:R-:W-:Y:S01]  /*6f70*/  ISETP.NE.AND P1, PT, R113, RZ, PT ;  /* 0x000000ff7100720c */ /* 0x000fe20003f25270 */
[----:B------:R-:W-:Y:S01]  /*6f80*/  BSSY B0, `(.L_x_108) ;  /* 0x000000a000007945 */ /* 0x000fe20003800000 */
[----:B------:R-:W-:Y:S11]  /*6f90*/  ISETP.NE.AND P0, PT, R110, RZ, PT ;  /* 0x000000ff6e00720c */ /* 0x000ff60003f05270 */
[----:B------:R-:W-:Y:S04]  /*6fa0*/  @P1 IMAD R111, R111, 0x2000, R96 ;  /* 0x000020006f6f1824 */ /* 0x000fe800078e0260 */
[----:B------:R-:W-:Y:S01]  /*6fb0*/  @P1 IMAD.IADD R4, R81, 0x1, R111 ;  /* 0x0000000151041824 */ /* 0x000fe200078e026f */
[----:B------:R-:W-:Y:S03]  /*6fc0*/  @P1 IADD3 R3, PT, PT, R80, R111, RZ ;  /* 0x0000006f50031210 */ /* 0x000fe60007ffe0ff */
[----:B--2---:R-:W-:Y:S01]  /*6fd0*/  @P1 IMAD.IADD R0, R95, 0x1, R4 ;  /* 0x000000015f001824 */ /* 0x004fe200078e0204 */
[----:B------:R-:W-:Y:S06]  /*6fe0*/  @P0 BRA `(.L_x_109) ;  /* 0x00000000000c0947 */ /* 0x000fec0003800000 */
[----:B------:R-:W-:Y:S04]  /*6ff0*/  SHF.L.U32 R5, R112, 0x1f, RZ ;  /* 0x0000001f70057819 */ /* 0x000fe800000006ff */
[----:B------:R-:W2:Y:S02]  /*7000*/  SYNCS.PHASECHK.TRANS64.TRYWAIT P0, [R2+URZ+0x40], R5 ;  /* 0x00004005020075a7 */ /* 0x000ea400080011ff */
[----:B--2---:R-:W-:Y:S05]  /*7010*/  @!P0 BRA `(.L_x_110) ;  /* 0x00000018003c8947 */ /* 0x004fea0003800000 */
.L_x_109:
[----:B------:R-:W-:Y:S05]  /*7020*/  BSYNC B0 ;  /* 0x0000000000007941 */ /* 0x000fea0003800000 */
.L_x_108:
[----:B------:R-:W-:Y:S11]  /*7030*/  ISETP.NE.AND P0, PT, R113, RZ, PT ;  /* 0x000000ff7100720c */ /* 0x000ff60003f05270 */
[----:B------:R-:W-:Y:S02]  /*7040*/  @!UPT UIADD3 URZ, UPT, UPT, URZ, URZ, URZ ;  /* 0x000000fffffff290 */ /* 0x000fe4000fffe0ff */
[----:B------:R4:W1:Y:S04]  /*7050*/  @P0 LDS.128 R48, [R111] ;  /* 0x000000006f300984 */ /* 0x0008680000000c00 */
[----:B------:R4:W1:Y:S04]  /*7060*/  @P0 LDS.128 R64, [R3+0x20] ;  /* 0x0000200003400984 */ /* 0x0008680000000c00 */
[----:B------:R4:W1:Y:S04]  /*7070*/  @P0 LDS.128 R56, [R4+0x10] ;  /* 0x0000100004380984 */ /* 0x0008680000000c00 */
[----:B------:R4:W1:Y:S02]  /*7080*/  @P0 LDS.128 R72, [R0+0x10] ;  /* 0x0000100000480984 */ /* 0x0008640000000c00 */
.L_x_107:
[----:B------:R-:W-:Y:S05]  /*7090*/  BSYNC B1 ;  /* 0x0000000000017941 */ /* 0x000fea0003800000 */
.L_x_106:
[----:B--2-4-:R-:W-:Y:S05]  /*70a0*/  VIADD R0, R39, 0x20 ;  /* 0x0000002027007836 */ /* 0x014fea0000000000 */
[----:B------:R-:W-:Y:S04]  /*70b0*/  SHF.R.U32.HI R0, RZ, 0x15, R0 ;  /* 0x00000015ff007819 */ /* 0x000fe80000011600 */
[----:B------:R-:W-:Y:S11]  /*70c0*/  LOP3.LUT P0, RZ, R0, 0x3, R85, 0x48, !PT ;  /* 0x0000000300ff7812 */ /* 0x000ff60007804855 */
[----:B------:R-:W-:Y:S02]  /*70d0*/  @!UPT UIADD3 URZ, UPT, UPT, URZ, URZ, URZ ;  /* 0x000000fffffff290 */ /* 0x000fe4000fffe0ff */
[----:B------:R-:W-:Y:S05]  /*70e0*/  @!P0 BRA `(.L_x_111) ;  /* 0x0000000000408947 */ /* 0x000fea0003800000 */
[----:B------:R-:W2:Y:S01]  /*70f0*/  LDCU.64 UR8, c[0x4][0x70] ;  /* 0x01000e00ff0877ac */ /* 0x000ea20008000a00 */
[----:B------:R-:W-:Y:S01]  /*7100*/  MOV R3, 0x0 ;  /* 0x0000000000037802 */ /* 0x000fe20000000f00 */
[----:B------:R-:W-:Y:S02]  /*7110*/  HFMA2 R12, -RZ, RZ, 0, 5.9604644775390625e-08 ;  /* 0x00000001ff0c7431 */ /* 0x000fe400000001ff */
[----:B------:R-:W-:Y:S02]  /*7120*/  IMAD.MOV.U32 R8, RZ, RZ, 0x192 ;  /* 0x00000192ff087424 */ /* 0x000fe400078e00ff */
[----:B------:R-:W-:Y:S01]  /*7130*/  IMAD.MOV.U32 R13, RZ, RZ, RZ ;  /* 0x000000ffff0d7224 */ /* 0x000fe200078e00ff */
[----:B------:R-:W4:Y:S01]  /*7140*/  LDCU.64 UR6, c[0x4][0x78] ;  /* 0x01000f00ff0677ac */ /* 0x000f220008000a00 */
[----:B------:R-:W1:Y:S01]  /*7150*/  LDC.64 R2, c[0x4][R3] ;  /* 0x0100000003027b82 */ /* 0x000e620000000a00 */
[----:B------:R-:W5:Y:S01]  /*7160*/  LDCU.64 UR4, c[0x4][0x10] ;  /* 0x01000200ff0477ac */ /* 0x000f620008000a00 */
[----:B--2---:R-:W-:Y:S01]  /*7170*/  MOV R5, UR9 ;  /* 0x0000000900057c02 */ /* 0x004fe20008000f00 */
[----:B------:R-:W-:Y:S01]  /*7180*/  IMAD.U32 R4, RZ, RZ, UR8 ;  /* 0x00000008ff047e24 */ /* 0x000fe2000f8e00ff */
[----:B----4-:R-:W-:Y:S01]  /*7190*/  MOV R7, UR7 ;  /* 0x0000000700077c02 */ /* 0x010fe20008000f00 */
[----:B------:R-:W-:Y:S01]  /*71a0*/  IMAD.U32 R6, RZ, RZ, UR6 ;  /* 0x00000006ff067e24 */ /* 0x000fe2000f8e00ff */
[----:B-----5:R-:W-:Y:S01]  /*71b0*/  MOV R11, UR5 ;  /* 0x00000005000b7c02 */ /* 0x020fe20008000f00 */
[----:B------:R-:W-:Y:S02]  /*71c0*/  IMAD.U32 R10, RZ, RZ, UR4 ;  /* 0x00000004ff0a7e24 */ /* 0x000fe4000f8e00ff */
[----:B------:R-:W-:Y:S07]  /*71d0*/  LEPC R20, `(.L_x_111) ;  /* 0x000000001014794e */ /* 0x000fee0000000000 */
[----:B-1-3--:R-:W-:Y:S05]  /*71e0*/  CALL.ABS.NOINC R2 ;  /* 0x0000000002007343 */ /* 0x00afea0003c00000 */
.L_x_111:
[----:B------:R-:W-:Y:S01]  /*71f0*/  ISETP.NE.AND P0, PT, R97, RZ, PT ;  /* 0x000000ff6100720c */ /* 0x000fe20003f05270 */
[----:B------:R-:W-:Y:S05]  /*7200*/  WARPSYNC.ALL ;  /* 0x0000000000007948 */ /* 0x000fea0003800000 */
[----:B------:R-:W-:Y:S01]  /*7210*/  R2UR UR4, R39 ;  /* 0x00000000270472ca */ /* 0x000fe200000e0000 */
[----:B------:R-:W-:Y:S01]  /*7220*/  BSSY.RECONVERGENT B0, `(.L_x_112) ;  /* 0x0000091000007945 */ /* 0x000fe20003800200 */
[----:B------:R-:W-:Y:S02]  /*7230*/  R2UR UR5, R108 ;  /* 0x000000006c0572ca */ /* 0x000fe400000e0000 */
[C---:B-1----:R-:W-:Y:S02]  /*7240*/  SHF.L.U32 R40, R48.reuse, 0x10, RZ ;  /* 0x0000001030287819 */ /* 0x042fe400000006ff */
[----:B------:R-:W-:Y:S02]  /*7250*/  LOP3.LUT R42, R48, 0xffff0000, RZ, 0xc0, !PT ;  /* 0xffff0000302a7812 */ /* 0x000fe400078ec0ff */
[C---:B------:R-:W-:Y:S02]  /*7260*/  SHF.L.U32 R43, R49.reuse, 0x10, RZ ;  /* 0x00000010312b7819 */ /* 0x040fe400000006ff */
[----:B------:R-:W-:Y:S02]  /*7270*/  LOP3.LUT R44, R49, 0xffff0000, RZ, 0xc0, !PT ;  /* 0xffff0000312c7812 */ /* 0x000fe400078ec0ff */
[C---:B------:R-:W-:Y:S01]  /*7280*/  SHF.L.U32 R45, R50.reuse, 0x10, RZ ;  /* 0x00000010322d7819 */ /* 0x040fe200000006ff */
[----:B------:R-:W1:Y:S01]  /*7290*/  LDTM.x32 R4, tmem[UR4+0x20] ;  /* 0x00002004000479ee */ /* 0x000e6200082c0000 */
[----:B---3--:R-:W-:Y:S01]  /*72a0*/  LOP3.LUT R46, R50, 0xffff0000, RZ, 0xc0, !PT ;  /* 0xffff0000322e7812 */ /* 0x008fe200078ec0ff */
[----:B------:R-:W-:Y:S01]  /*72b0*/  USHF.L.U32 UR4, UR45, 0xd, URZ ;  /* 0x0000000d2d047899 */ /* 0x000fe200080006ff */
[C---:B------:R-:W-:Y:S01]  /*72c0*/  SHF.L.U32 R47, R51.reuse, 0x10, RZ ;  /* 0x00000010332f7819 */ /* 0x040fe200000006ff */
[----:B------:R-:W-:Y:S01]  /*72d0*/  NOP ;  /* 0x0000000000007918 */ /* 0x000fe20000000000 */
[----:B------:R-:W-:Y:S01]  /*72e0*/  LOP3.LUT R49, R51, 0xffff0000, RZ, 0xc0, !PT ;  /* 0xffff000033317812 */ /* 0x000fe200078ec0ff */
[----:B------:R-:W-:Y:S01]  /*72f0*/  UIADD3 UR5, UPT, UPT, UR5, 0xc0, URZ ;  /* 0x000000c005057890 */ /* 0x000fe2000fffe0ff */
[C---:B------:R-:W-:Y:S02]  /*7300*/  SHF.L.U32 R48, R56.reuse, 0x10, RZ ;  /* 0x0000001038307819 */ /* 0x040fe400000006ff */
[----:B------:R-:W-:Y:S01]  /*7310*/  LOP3.LUT R51, R56, 0xffff0000, RZ, 0xc0, !PT ;  /* 0xffff000038337812 */ /* 0x000fe200078ec0ff */
[----:B------:R-:W-:Y:S01]  /*7320*/  UPRMT UR5, UR54, 0x654, UR5 ;  /* 0x0000065436057896 */ /* 0x000fe20008000005 */
[C---:B------:R-:W-:Y:S02]  /*7330*/  SHF.L.U32 R50, R57.reuse, 0x10, RZ ;  /* 0x0000001039327819 */ /* 0x040fe400000006ff */
[----:B------:R-:W-:Y:S02]  /*7340*/  LOP3.LUT R52, R57, 0xffff0000, RZ, 0xc0, !PT ;  /* 0xffff000039347812 */ /* 0x000fe400078ec0ff */
[----:B------:R-:W-:Y:S02]  /*7350*/  IADD3 R117, PT, PT, R96, UR4, RZ ;  /* 0x0000000460757c10 */ /* 0x000fe4000fffe0ff */
[C---:B------:R-:W-:Y:S02]  /*7360*/  SHF.L.U32 R53, R58.reuse, 0x10, RZ ;  /* 0x000000103a357819 */ /* 0x040fe400000006ff */
[----:B------:R-:W-:Y:S01]  /*7370*/  LOP3.LUT R54, R58, 0xffff0000, RZ, 0xc0, !PT ;  /* 0xffff00003a367812 */ /* 0x000fe200078ec0ff */
[----:B-1----:R-:W-:Y:S01]  /*7380*/  SYNCS.ARRIVE.TRANS64.RED.A1T0 RZ, [UR5], RZ ;  /* 0x000000ffffff79a7 */ /* 0x002fe20008100405 */
[C---:B------:R-:W-:Y:S02]  /*7390*/  SHF.L.U32 R55, R59.reuse, 0x10, RZ ;  /* 0x000000103b377819 */ /* 0x040fe400000006ff */
[----:B------:R-:W-:Y:S01]  /*73a0*/  LOP3.LUT R56, R59, 0xffff0000, RZ, 0xc0, !PT ;  /* 0xffff00003b387812 */ /* 0x000fe200078ec0ff */
[C---:B------:R-:W-:Y:S01]  /*73b0*/  FMUL R4, R38.reuse, R4 ;  /* 0x0000000426047220 */ /* 0x040fe20000400000 */
[----:B------:R-:W-:Y:S01]  /*73c0*/  IADD3 R116, PT, PT, R81, R117, RZ ;  /* 0x0000007551747210 */ /* 0x000fe20007ffe0ff */
[----:B------:R-:W-:Y:S01]  /*73d0*/  FMUL R5, R38, R5 ;  /* 0x0000000526057220 */ /* 0x000fe20000400000 */
[----:B------:R-:W-:Y:S01]  /*73e0*/  SHF.L.U32 R57, R64, 0x10, RZ ;  /* 0x0000001040397819 */ /* 0x000fe200000006ff */
[----:B------:R-:W-:Y:S01]  /*73f0*/  FMUL R6, R38, R6 ;  /* 0x0000000626067220 */ /* 0x000fe20000400000 */
[----:B------:R-:W-:Y:S01]  /*7400*/  IADD3 R117, PT, PT, R80, R117, RZ ;  /* 0x0000007550757210 */ /* 0x000fe20007ffe0ff */
[----:B------:R-:W-:Y:S01]  /*7410*/  FMUL R7, R38, R7 ;  /* 0x0000000726077220 */ /* 0x000fe20000400000 */
[----:B------:R-:W-:Y:S01]  /*7420*/  LOP3.LUT R58, R64, 0xffff0000, RZ, 0xc0, !PT ;  /* 0xffff0000403a7812 */ /* 0x000fe200078ec0ff */
[----:B------:R-:W-:Y:S01]  /*7430*/  FFMA R4, R41, R40, R4 ;  /* 0x0000002829047223 */ /* 0x000fe20000000004 */
[C---:B------:R-:W-:Y:S01]  /*7440*/  SHF.L.U32 R59, R65.reuse, 0x10, RZ ;  /* 0x00000010413b7819 */ /* 0x040fe200000006ff */
[----:B------:R-:W-:Y:S01]  /*7450*/  FMUL R8, R38, R8 ;  /* 0x0000000826087220 */ /* 0x000fe20000400000 */
[----:B------:R-:W-:Y:S01]  /*7460*/  LOP3.LUT R60, R65, 0xffff0000, RZ, 0xc0, !PT ;  /* 0xffff0000413c7812 */ /* 0x000fe200078ec0ff */
[C---:B------:R-:W-:Y:S01]  /*7470*/  FFMA R5, R41.reuse, R42, R5 ;  /* 0x0000002a29057223 */ /* 0x040fe20000000005 */
[----:B------:R-:W-:Y:S01]  /*7480*/  SHF.L.U32 R61, R66, 0x10, RZ ;  /* 0x00000010423d7819 */ /* 0x000fe200000006ff */
[----:B------:R-:W-:Y:S01]  /*7490*/  FFMA R6, R41, R43, R6 ;  /* 0x0000002b29067223 */ /* 0x000fe20000000006 */
[----:B------:R-:W-:Y:S01]  /*74a0*/  IADD3 R118, PT, PT, R95, R116, RZ ;  /* 0x000000745f767210 */ /* 0x000fe20007ffe0ff */
[----:B------:R-:W-:Y:S01]  /*74b0*/  FFMA R7, R41, R44, R7 ;  /* 0x0000002c29077223 */ /* 0x000fe20000000007 */
[----:B------:R-:W-:Y:S01]  /*74c0*/  F2FP.BF16.F32.PACK_AB R80, R5, R4 ;  /* 0x000000040550723e */ /* 0x000fe200000010ff */
[----:B------:R-:W-:Y:S01]  /*74d0*/  FFMA R8, R41, R45, R8 ;  /* 0x0000002d29087223 */ /* 0x000fe20000000008 */
[C---:B------:R-:W-:Y:S01]  /*74e0*/  FMUL R9, R38.reuse, R9 ;  /* 0x0000000926097220 */ /* 0x040fe20000400000 */
[C---:B------:R-:W-:Y:S01]  /*74f0*/  FMUL R0, R38.reuse, R10 ;  /* 0x0000000a26007220 */ /* 0x040fe20000400000 */
[----:B------:R-:W-:Y:S01]  /*7500*/  F2FP.BF16.F32.PACK_AB R81, R7, R6 ;  /* 0x000000060751723e */ /* 0x000fe200000010ff */
[----:B------:R-:W-:Y:S01]  /*7510*/  FMUL R2, R38, R11 ;  /* 0x0000000b26027220 */ /* 0x000fe20000400000 */
[C---:B------:R-:W-:Y:S01]  /*7520*/  FFMA R9, R41.reuse, R46, R9 ;  /* 0x0000002e29097223 */ /* 0x040fe20000000009 */
[C---:B------:R-:W-:Y:S01]  /*7530*/  FFMA R0, R41.reuse, R47, R0 ;  /* 0x0000002f29007223 */ /* 0x040fe20000000000 */
[----:B------:R-:W-:Y:S01]  /*7540*/  LOP3.LUT R62, R66, 0xffff0000, RZ, 0xc0, !PT ;  /* 0xffff0000423e7812 */ /* 0x000fe200078ec0ff */
[----:B------:R-:W-:Y:S01]  /*7550*/  FFMA R2, R41, R49, R2 ;  /* 0x0000003129027223 */ /* 0x000fe20000000002 */
[C---:B------:R-:W-:Y:S01]  /*7560*/  FMUL R3, R38.reuse, R12 ;  /* 0x0000000c26037220 */ /* 0x040fe20000400000 */
[----:B------:R-:W-:Y:S01]  /*7570*/  F2FP.BF16.F32.PACK_AB R82, R9, R8 ;  /* 0x000000080952723e */ /* 0x000fe200000010ff */
[C---:B------:R-:W-:Y:S01]  /*7580*/  FMUL R10, R38.reuse, R13 ;  /* 0x0000000d260a7220 */ /* 0x040fe20000400000 */
[----:B------:R-:W-:Y:S01]  /*7590*/  FMUL R11, R38, R14 ;  /* 0x0000000e260b7220 */ /* 0x000fe20000400000 */
[----:B------:R-:W-:Y:S01]  /*75a0*/  F2FP.BF16.F32.PACK_AB R83, R2, R0 ;  /* 0x000000000253723e */ /* 0x000fe200000010ff */
[C---:B------:R-:W-:Y:S01]  /*75b0*/  FFMA R3, R41.reuse, R48, R3 ;  /* 0x0000003029037223 */ /* 0x040fe20000000003 */
[----:B------:R-:W-:Y:S01]  /*75c0*/  FFMA R10, R41, R51, R10 ;  /* 0x00000033290a7223 */ /* 0x000fe2000000000a */
[C---:B------:R-:W-:Y:S01]  /*75d0*/  FMUL R15, R38.reuse, R15 ;  /* 0x0000000f260f7220 */ /* 0x040fe20000400000 */
[C---:B------:R-:W-:Y:S01]  /*75e0*/  FMUL R12, R38.reuse, R16 ;  /* 0x00000010260c7220 */ /* 0x040fe20000400000 */
[----:B------:R1:W-:Y:S01]  /*75f0*/  STS.128 [R96+UR4], R80 ;  /* 0x0000005060007988 */ /* 0x0003e20008000c04 */
[C---:B------:R-:W-:Y:S01]  /*7600*/  SHF.L.U32 R63, R67.reuse, 0x10, RZ ;  /* 0x00000010433f7819 */ /* 0x040fe200000006ff */
[----:B------:R-:W-:Y:S01]  /*7610*/  FMUL R13, R38, R17 ;  /* 0x00000011260d7220 */ /* 0x000fe20000400000 */
[----:B------:R-:W-:Y:S01]  /*7620*/  LOP3.LUT R64, R67, 0xffff0000, RZ, 0xc0, !PT ;  /* 0xffff000043407812 */ /* 0x000fe200078ec0ff */
[C---:B------:R-:W-:Y:S01]  /*7630*/  FFMA R11, R41.reuse, R50, R11 ;  /* 0x00000032290b7223 */ /* 0x040fe2000000000b */
[----:B------:R-:W-:Y:S01]  /*7640*/  SHF.L.U32 R65, R72, 0x10, RZ ;  /* 0x0000001048417819 */ /* 0x000fe200000006ff */
[C---:B------:R-:W-:Y:S01]  /*7650*/  FFMA R15, R41.reuse, R52, R15 ;  /* 0x00000034290f7223 */ /* 0x040fe2000000000f */
[----:B------:R-:W-:Y:S01]  /*7660*/  F2FP.BF16.F32.PACK_AB R104, R10, R3 ;  /* 0x000000030a68723e */ /* 0x000fe200000010ff */
[C---:B------:R-:W-:Y:S01]  /*7670*/  FFMA R12, R41.reuse, R53, R12 ;  /* 0x00000035290c7223 */ /* 0x040fe2000000000c */
[C---:B------:R-:W-:Y:S01]  /*7680*/  FFMA R13, R41.reuse, R54, R13 ;  /* 0x00000036290d7223 */ /* 0x040fe2000000000d */
[C---:B------:R-:W-:Y:S01]  /*7690*/  FMUL R14, R38.reuse, R18 ;  /* 0x00000012260e7220 */ /* 0x040fe20000400000 */
[C---:B------:R-:W-:Y:S01]  /*76a0*/  FMUL R19, R38.reuse, R19 ;  /* 0x0000001326137220 */ /* 0x040fe20000400000 */
[C---:B------:R-:W-:Y:S01]  /*76b0*/  FMUL R16, R38.reuse, R20 ;  /* 0x0000001426107220 */ /* 0x040fe20000400000 */
[C---:B------:R-:W-:Y:S01]  /*76c0*/  FMUL R17, R38.reuse, R21 ;  /* 0x0000001526117220 */ /* 0x040fe20000400000 */
[C---:B------:R-:W-:Y:S01]  /*76d0*/  FFMA R14, R41.reuse, R55, R14 ;  /* 0x00000037290e7223 */ /* 0x040fe2000000000e */
        /* <DEDUP_REMOVED lines=9> */
[----:B------:R-:W-:Y:S01]  /*7770*/  FFMA R23, R41, R60, R23 ;  /* 0x0000003c29177223 */ /* 0x000fe20000000017 */
[C---:B------:R-:W-:Y:S01]  /*7780*/  FMUL R27, R38.reuse, R27 ;  /* 0x0000001b261b7220 */ /* 0x040fe20000400000 */
[----:B------:R-:W-:Y:S01]  /*7790*/  F2FP.BF16.F32.PACK_AB R105, R15, R11 ;  /* 0x0000000b0f69723e */ /* 0x000fe200000010ff */
[----:B------:R-:W-:Y:S01]  /*77a0*/  FFMA R20, R41, R61, R20 ;  /* 0x0000003d29147223 */ /* 0x000fe20000000014 */
[----:B------:R-:W-:Y:S01]  /*77b0*/  F2FP.BF16.F32.PACK_AB R106, R13, R12 ;  /* 0x0000000c0d6a723e */ /* 0x000fe200000010ff */
[----:B------:R-:W-:Y:S01]  /*77c0*/  FMUL R24, R38, R28 ;  /* 0x0000001c26187220 */ /* 0x000fe20000400000 */
[----:B------:R-:W-:Y:S01]  /*77d0*/  F2FP.BF16.F32.PACK_AB R107, R19, R14 ;  /* 0x0000000e136b723e */ /* 0x000fe200000010ff */
[----:B------:R-:W-:Y:S01]  /*77e0*/  FFMA R21, R41, R62, R21 ;  /* 0x0000003e29157223 */ /* 0x000fe20000000015 */
[----:B------:R-:W-:Y:S01]  /*77f0*/  LOP3.LUT R66, R72, 0xffff0000, RZ, 0xc0, !PT ;  /* 0xffff000048427812 */ /* 0x000fe200078ec0ff */
[C---:B------:R-:W-:Y:S01]  /*7800*/  FMUL R25, R38.reuse, R29 ;  /* 0x0000001d26197220 */ /* 0x040fe20000400000 */
[----:B------:R-:W-:Y:S01]  /*7810*/  SHF.L.U32 R67, R73, 0x10, RZ ;  /* 0x0000001049437819 */ /* 0x000fe200000006ff */
[----:B------:R1:W-:Y:S01]  /*7820*/  STS.128 [R116+0x10], R104 ;  /* 0x0000106874007388 */ /* 0x0003e20000000c00 */
[----:B------:R-:W-:Y:S01]  /*7830*/  FFMA R22, R41, R63, R22 ;  /* 0x0000003f29167223 */ /* 0x000fe20000000016 */
[----:B------:R-:W-:Y:S01]  /*7840*/  LOP3.LUT R68, R73, 0xffff0000, RZ, 0xc0, !PT ;  /* 0xffff000049447812 */ /* 0x000fe200078ec0ff */
[----:B------:R-:W-:Y:S01]  /*7850*/  FMUL R26, R38, R30 ;  /* 0x0000001e261a7220 */ /* 0x000fe20000400000 */
[C---:B------:R-:W-:Y:S01]  /*7860*/  FFMA R27, R41.reuse, R64, R27 ;  /* 0x00000040291b7223 */ /* 0x040fe2000000001b */
[----:B------:R-:W-:Y:S01]  /*7870*/  SHF.L.U32 R69, R74, 0x10, RZ ;  /* 0x000000104a457819 */ /* 0x000fe200000006ff */
[----:B------:R-:W-:Y:S01]  /*7880*/  FMUL R31, R38, R31 ;  /* 0x0000001f261f7220 */ /* 0x000fe20000400000 */
[C---:B------:R-:W-:Y:S01]  /*7890*/  FFMA R24, R41.reuse, R65, R24 ;  /* 0x0000004129187223 */ /* 0x040fe20000000018 */
[----:B------:R-:W-:Y:S01]  /*78a0*/  LOP3.LUT R70, R74, 0xffff0000, RZ, 0xc0, !PT ;  /* 0xffff00004a467812 */ /* 0x000fe200078ec0ff */
[C---:B------:R-:W-:Y:S01]  /*78b0*/  FMUL R28, R38.reuse, R32 ;  /* 0x00000020261c7220 */ /* 0x040fe20000400000 */
[----:B------:R-:W-:Y:S01]  /*78c0*/  FFMA R25, R41, R66, R25 ;  /* 0x0000004229197223 */ /* 0x000fe20000000019 */
[----:B------:R-:W-:Y:S01]  /*78d0*/  SHF.L.U32 R71, R75, 0x10, RZ ;  /* 0x000000104b477819 */ /* 0x000fe200000006ff */
[C---:B------:R-:W-:Y:S01]  /*78e0*/  FMUL R29, R38.reuse, R33 ;  /* 0x00000021261d7220 */ /* 0x040fe20000400000 */
[----:B------:R-:W-:Y:S01]  /*78f0*/  FFMA R26, R41, R67, R26 ;  /* 0x00000043291a7223 */ /* 0x000fe2000000001a */
[----:B------:R-:W-:Y:S01]  /*7900*/  LOP3.LUT R72, R75, 0xffff0000, RZ, 0xc0, !PT ;  /* 0xffff00004b487812 */ /* 0x000fe200078ec0ff */
        /* <DEDUP_REMOVED lines=8> */
[----:B------:R-:W-:Y:S01]  /*7990*/  FFMA R30, R41, R71, R30 ;  /* 0x00000047291e7223 */ /* 0x000fe2000000001e */
[----:B------:R-:W-:Y:S01]  /*79a0*/  F2FP.BF16.F32.PACK_AB R111, R27, R22 ;  /* 0x000000161b6f723e */ /* 0x000fe200000010ff */
[----:B------:R-:W-:Y:S01]  /*79b0*/  FFMA R35, R41, R72, R35 ;  /* 0x0000004829237223 */ /* 0x000fe20000000023 */
[----:B------:R-:W-:Y:S02]  /*79c0*/  F2FP.BF16.F32.PACK_AB R112, R25, R24 ;  /* 0x000000181970723e */ /* 0x000fe400000010ff */
[----:B------:R-:W-:Y:S01]  /*79d0*/  F2FP.BF16.F32.PACK_AB R113, R31, R26 ;  /* 0x0000001a1f71723e */ /* 0x000fe200000010ff */
[----:B------:R1:W-:Y:S01]  /*79e0*/  STS.128 [R117+0x20], R108 ;  /* 0x0000206c75007388 */ /* 0x0003e20000000c00 */
        /* <DEDUP_REMOVED lines=12> */
[----:B------:R-:W-:Y:S02]  /*7ab0*/  UIADD3 UR9, UPT, UPT, UR49, 0x20, URZ ;  /* 0x0000002031097890 */ /* 0x000fe4000fffe0ff */
[----:B------:R-:W-:Y:S02]  /*7ac0*/  UIADD3 UR8, UPT, UPT, UR47, 0x200, UR4 ;  /* 0x000002002f087890 */ /* 0x000fe4000fffe004 */
[----:B--2---:R-:W-:Y:S03]  /*7ad0*/  UIADD3 UR6, UP0, UPT, UR10, 0x680, URZ ;  /* 0x000006800a067890 */ /* 0x004fe6000ff1e0ff */
[----:B------:R-:W-:Y:S01]  /*7ae0*/  UMOV UR10, UR50 ;  /* 0x00000032000a7c82 */ /* 0x000fe20008000000 */
[----:B------:R-:W-:Y:S03]  /*7af0*/  UIADD3.X UR7, UPT, UPT, URZ, UR11, URZ, UP0, !UPT ;  /* 0x0000000bff077290 */ /* 0x000fe600087fe4ff */
[----:B------:R-:W-:Y:S06]  /*7b00*/  UMOV UR11, UR36 ;  /* 0x00000024000b7c82 */ /* 0x000fec0008000000 */
[----:B------:R2:W-:Y:S02]  /*7b10*/  UTMASTG.3D [UR8], [UR6] ;  /* 0x00000008060073b5 */ /* 0x0005e40008010000 */
[----:B--2---:R0:W-:Y:S02]  /*7b20*/  UTMACMDFLUSH ;  /* 0x00000000000079b7 */ /* 0x0041e40000000000 */
.L_x_113:
[----:B------:R-:W-:Y:S05]  /*7b30*/  BSYNC.RECONVERGENT B0 ;  /* 0x0000000000007941 */ /* 0x000fea0003800200 */
.L_x_112:
[----:B------:R-:W-:Y:S01]  /*7b40*/  UIADD3 UR4, UPT, UPT, UR45, 0x1, URZ ;  /* 0x000000012d047890 */ /* 0x000fe2000fffe0ff */
[----:B------:R-:W-:Y:S03]  /*7b50*/  BSSY.RECONVERGENT B0, `(.L_x_114) ;  /* 0x0000008000007945 */ /* 0x000fe60003800200 */
[----:B------:R-:W-:Y:S04]  /*7b60*/  UISETP.NE.AND UP0, UPT, UR4, 0x3, UPT ;  /* 0x000000030400788c */ /* 0x000fe8000bf05270 */
[----:B------:R-:W-:Y:S02]  /*7b70*/  UISETP.EQ.XOR UP1, UPT, UR44, 0x3, !UP0 ;  /* 0x000000032c00788c */ /* 0x000fe4000c722a70 */
[----:B------:R-:W-:Y:S02]  /*7b80*/  USEL UR46, UR4, URZ, UP0 ;  /* 0x000000ff042e7287 */ /* 0x000fe40008000000 */
[----:B------:R-:W-:Y:S04]  /*7b90*/  USEL UR5, URZ, 0x1, !UP1 ;  /* 0x00000001ff057887 */ /* 0x000fe8000c800000 */
[----:B------:R-:W-:Y:S01]  /*7ba0*/  ULOP3.LUT UR55, UR55, UR5, URZ, 0x3c, !UPT ;  /* 0x0000000537377292 */ /* 0x000fe2000f8e3cff */
[----:B------:R-:W-:Y:S11]  /*7bb0*/  @P0 BRA `(.L_x_115) ;  /* 0x0000000000040947 */ /* 0x000ff60003800000 */
[----:B------:R-:W-:Y:S04]  /*7bc0*/  DEPBAR.LE SB0, 0x1 ;  /* 0x000080400000791a */ /* 0x000fe80000000000 */
.L_x_115:
[----:B------:R-:W-:Y:S05]  /*7bd0*/  BSYNC.RECONVERGENT B0 ;  /* 0x0000000000007941 */ /* 0x000fea0003800200 */
.L_x_114:
[----:B------:R-:W-:Y:S01]  /*7be0*/  BAR.SYNC.DEFER_BLOCKING 0x1, 0x80 ;  /* 0x0042000000007b1d */ /* 0x000fe20000010000 */
[----:B------:R-:W-:Y:S01]  /*7bf0*/  UISETP.NE.AND UP0, UPT, UR53, -0x2, UPT ;  /* 0xfffffffe3500788c */ /* 0x000fe2000bf05270 */
[----:B------:R-:W-:Y:S08]  /*7c00*/  IADD3 R0, PT, PT, R36, 0x1, RZ ;  /* 0x0000000124007810 */ /* 0x000ff00007ffe0ff */
[----:B------:R-:W-:Y:S05]  /*7c10*/  BRA.U !UP0, `(.L_x_116) ;  /* 0x0000000108287547 */ /* 0x000fea000b800000 */
[----:B------:R-:W-:Y:S01]  /*7c20*/  ISETP.NE.AND P0, PT, R103, RZ, PT ;  /* 0x000000ff6700720c */ /* 0x000fe20003f05270 */
[----:B------:R-:W-:Y:S01]  /*7c30*/  IMAD.U32 R3, RZ, RZ, UR52 ;  /* 0x00000034ff037e24 */ /* 0x000fe2000f8e00ff */
[----:B------:R-:W-:Y:S01]  /*7c40*/  UIADD3 UR4, UPT, UPT, UR52, 0x1, URZ ;  /* 0x0000000134047890 */ /* 0x000fe2000fffe0ff */
[----:B------:R-:W-:Y:S03]  /*7c50*/  IMAD.U32 R2, RZ, RZ, UR54 ;  /* 0x00000036ff027e24 */ /* 0x000fe6000f8e00ff */
[----:B------:R-:W-:Y:S04]  /*7c60*/  UISETP.NE.AND UP0, UPT, UR4, 0x3, UPT ;  /* 0x000000030400788c */ /* 0x000fe8000bf05270 */
[----:B------:R-:W-:Y:S03]  /*7c70*/  USEL UR52, UR4, URZ, UP0 ;  /* 0x000000ff04347287 */ /* 0x000fe60008000000 */
[----:B------:R-:W-:Y:S05]  /*7c80*/  @P0 LEA R3, R3, UR47, 0x3 ;  /* 0x0000002f03030c11 */ /* 0x000fea000f8e18ff */
[----:B------:R-:W-:Y:S05]  /*7c90*/  @P0 VIADD R3, R3, 0x58 ;  /* 0x0000005803030836 */ /* 0x000fea0000000000 */
[----:B------:R-:W-:Y:S04]  /*7ca0*/  @P0 PRMT R2, R2, 0x654, R3 ;  /* 0x0000065402020816 */ /* 0x000fe80000000003 */
[----:B------:R2:W-:Y:S03]  /*7cb0*/  @P0 SYNCS.ARRIVE.TRANS64.RED.A1T0 RZ, [R2+URZ], RZ ;  /* 0x000000ff02ff09a7 */ /* 0x0005e600081004ff */
.L_x_116:
[----:B------:R-:W-:Y:S01]  /*7cc0*/  R2UR UR6, R102 ;  /* 0x00000000660672ca */ /* 0x000fe200000e0000 */
[----:B------:R-:W-:Y:S01]  /*7cd0*/  UIADD3 UR53, UPT, UPT, UR53, 0x2, URZ ;  /* 0x0000000235357890 */ /* 0x000fe2000fffe0ff */
[----:B------:R-:W-:Y:S02]  /*7ce0*/  R2UR UR5, R86 ;  /* 0x00000000560572ca */ /* 0x000fe400000e0000 */
[----:B------:R-:W-:Y:S02]  /*7cf0*/  R2UR UR4, R87 ;  /* 0x00000000570472ca */ /* 0x000fe400000e0000 */
[----:B------:R-:W-:Y:S02]  /*7d00*/  R2UR UR36, R100 ;  /* 0x00000000642472ca */ /* 0x000fe400000e0000 */
[----:B------:R-:W-:Y:S02]  /*7d10*/  ISETP.NE.AND P0, PT, R90, 0x2, PT ;  /* 0x000000025a00780c */ /* 0x000fe40003f05270 */
[----:B------:R-:W-:Y:S02]  /*7d20*/  ISETP.NE.AND P1, PT, R0, 0x4, PT ;  /* 0x000000040000780c */ /* 0x000fe40003f25270 */
[----:B--2---:R-:W-:Y:S01]  /*7d30*/  SEL R2, RZ, 0x1, P0 ;  /* 0x00000001ff027807 */ /* 0x004fe20000000000 */
[----:B------:R-:W-:Y:S01]  /*7d40*/  UISETP.NE.AND UP0, UPT, UR6, URZ, UPT ;  /* 0x000000ff0600728c */ /* 0x000fe2000bf05270 */
[----:B------:R-:W-:Y:S01]  /*7d50*/  SEL R3, RZ, 0x1, P1 ;  /* 0x00000001ff037807 */ /* 0x000fe20000800000 */
[----:B------:R-:W-:Y:S01]  /*7d60*/  UIADD3 UR26, UPT, UPT, UR37, UR5, URZ ;  /* 0x00000005251a7290 */ /* 0x000fe2000fffe0ff */
[----:B------:R-:W-:Y:S01]  /*7d70*/  LOP3.LUT R93, R93, R2, RZ, 0x3c, !PT ;  /* 0x000000025d5d7212 */ /* 0x000fe200078e3cff */
[----:B------:R-:W-:Y:S01]  /*7d80*/  UIADD3 UR25, UPT, UPT, UR38, UR4, URZ ;  /* 0x0000000426197290 */ /* 0x000fe2000fffe0ff */
[----:B------:R-:W-:Y:S02]  /*7d90*/  LOP3.LUT R94, R94, R3, RZ, 0x3c, !PT ;  /* 0x000000035e5e7212 */ /* 0x000fe400078e3cff */
[----:B------:R-:W-:Y:S02]  /*7da0*/  SEL R90, R90, RZ, P0 ;  /* 0x000000ff5a5a7207 */ /* 0x000fe40000000000 */
[----:B------:R-:W-:Y:S01]  /*7db0*/  SEL R36, R0, RZ, P1 ;  /* 0x000000ff00247207 */ /* 0x000fe20000800000 */
[----:B------:R-:W-:Y:S06]  /*7dc0*/  BRA.U UP0, `(.L_x_117) ;  /* 0xffffffd5007c7547 */ /* 0x000fec000b83ffff */
[----:B------:R-:W-:-:S13]  /*7dd0*/  R2UR UR4, R88 ;  /* 0x00000000580472ca */ /* 0x000fda00000e0000 */
[----:B------:R-:W-:-:S09]  /*7de0*/  UISETP.NE.AND UP0, UPT, UR4, URZ, UPT ;  /* 0x000000ff0400728c */ /* 0x000fd2000bf05270 */
[----:B------:R-:W-:Y:S05]  /*7df0*/  BRA.U !UP0, `(.L_x_118) ;  /* 0x0000000108487547 */ /* 0x000fea000b800000 */
[----:B------:R-:W2:Y:S02]  /*7e00*/  LDCU.64 UR4, c[0x0][0x890] ;  /* 0x00011200ff0477ac */ /* 0x000ea40008000a00 */
[----:B--2---:R-:W-:-:S04]  /*7e10*/  UISETP.NE.U32.AND UP0, UPT, UR4, URZ, UPT ;  /* 0x000000ff0400728c */ /* 0x004fc8000bf05070 */
[----:B------:R-:W-:-:S09]  /*7e20*/  UISETP.NE.AND.EX UP0, UPT, UR5, URZ, UPT, UP0 ;  /* 0x000000ff0500728c */ /* 0x000fd2000bf05300 */
[----:B------:R-:W-:Y:S05]  /*7e30*/  BRA.U UP0, `(.L_x_119) ;  /* 0x00000001000c7547 */ /* 0x000fea000b800000 */
[----:B------:R-:W-:-:S13]  /*7e40*/  FSETP.NEU.AND P0, PT, R41, RZ, PT ;  /* 0x000000ff2900720b */ /* 0x000fda0003f0d000 */
[----:B------:R-:W-:Y:S05]  /*7e50*/  @!P0 EXIT ;  /* 0x000000000000894d */ /* 0x000fea0003800000 */
[----:B------:R-:W-:Y:S05]  /*7e60*/  BRA `(.L_x_118) ;  /* 0x00000000002c7947 */ /* 0x000fea0003800000 */
.L_x_119:
[----:B------:R-:W-:Y:S01]  /*7e70*/  ISETP.NE.AND P0, PT, R89, RZ, PT ;  /* 0x000000ff5900720c */ /* 0x000fe20003f05270 */
[----:B------:R-:W-:-:S12]  /*7e80*/  BSSY.RECONVERGENT B0, `(.L_x_118) ;  /* 0x0000009000007945 */ /* 0x000fd80003800200 */
[----:B------:R-:W-:Y:S05]  /*7e90*/  @P0 BRA `(.L_x_120) ;  /* 0x0000000000140947 */ /* 0x000fea0003800000 */
[----:B------:R-:W2:Y:S02]  /*7ea0*/  LDCU.64 UR4, c[0x0][0x888] ;  /* 0x00011100ff0477ac */ /* 0x000ea40008000a00 */
[----:B--2---:R-:W-:-:S04]  /*7eb0*/  ISETP.NE.U32.AND P0, PT, RZ, UR4, PT ;  /* 0x00000004ff007c0c */ /* 0x004fc8000bf05070 */
[----:B------:R-:W-:-:S13]  /*7ec0*/  ISETP.NE.AND.EX P0, PT, RZ, UR5, PT, P0 ;  /* 0x00000005ff007c0c */ /* 0x000fda000bf05300 */
[----:B------:R-:W-:Y:S05]  /*7ed0*/  @!P0 EXIT ;  /* 0x000000000000894d */ /* 0x000fea0003800000 */
[----:B------:R-:W-:Y:S05]  /*7ee0*/  BRA `(.L_x_121) ;  /* 0x0000000000087947 */ /* 0x000fea0003800000 */
.L_x_120:
[----:B------:R-:W-:-:S13]  /*7ef0*/  FSETP.NEU.AND P0, PT, R41, RZ, PT ;  /* 0x000000ff2900720b */ /* 0x000fda0003f0d000 */
[----:B------:R-:W-:Y:S05]  /*7f00*/  @!P0 EXIT ;  /* 0x000000000000894d */ /* 0x000fea0003800000 */
.L_x_121:
[----:B------:R-:W-:Y:S05]  /*7f10*/  BSYNC.RECONVERGENT B0 ;  /* 0x0000000000007941 */ /* 0x000fea0003800200 */
.L_x_118:
[----:B------:R-:W-:Y:S01]  /*7f20*/  ULEA UR4, UR52, UR47, 0x3 ;  /* 0x0000002f34047291 */ /* 0x000fe2000f8e18ff */
[----:B------:R-:W-:-:S04]  /*7f30*/  DEPBAR.LE SB0, 0x0 ;  /* 0x000080000000791a */ /* 0x000fc80000000000 */
[----:B------:R-:W-:-:S04]  /*7f40*/  UIADD3 UR4, UPT, UPT, UR4, 0x58, URZ ;  /* 0x0000005804047890 */ /* 0x000fc8000fffe0ff */
[----:B------:R-:W-:-:S09]  /*7f50*/  UPRMT UR4, UR54, 0x654, UR4 ;  /* 0x0000065436047896 */ /* 0x000fd20008000004 */
[----:B------:R-:W-:Y:S01]  /*7f60*/  SYNCS.ARRIVE.TRANS64.RED.A1T0 RZ, [UR4], RZ ;  /* 0x000000ffffff79a7 */ /* 0x000fe20008100404 */
[----:B------:R-:W-:Y:S05]  /*7f70*/  EXIT ;  /* 0x000000000000794d */ /* 0x000fea0003800000 */
.L_x_24:
[----:B--2---:R2:W3:Y:S02]  /*7f80*/  SYNCS.PHASECHK.TRANS64.TRYWAIT P0, [R3+URZ+0xf0], R2 ;  /* 0x0000f002030075a7 */ /* 0x0044e400080011ff */
[----:B---3--:R-:W-:Y:S05]  /*7f90*/  @!P0 NANOSLEEP.SYNCS 0x989680 ;  /* 0x009896800000895d */ /* 0x008fea0003900000 */
[----:B------:R-:W3:Y:S02]  /*7fa0*/  @!P0 SYNCS.PHASECHK.TRANS64 P0, [R3+URZ+0xf0], R2 ;  /* 0x0000f002030085a7 */ /* 0x000ee400080010ff */
[----:B---3--:R-:W-:Y:S05]  /*7fb0*/  @!P0 BRA `(.L_x_24) ;  /* 0xfffffffc00f08947 */ /* 0x008fea000383ffff */
[----:B------:R-:W-:Y:S05]  /*7fc0*/  BRA `(.L_x_122) ;  /* 0xffffff9800387947 */ /* 0x000fea000383ffff */
.L_x_27:
[----:B-1----:R-:W-:-:S07]  /*7fd0*/  MOV R0, UR33 ;  /* 0x0000002100007c02 */ /* 0x002fce0008000f00 */
.L_x_123:
[----:B-1----:R1:W2:Y:S02]  /*7fe0*/  SYNCS.PHASECHK.TRANS64.TRYWAIT P0, [R0+URZ+0x20], R3 ;  /* 0x00002003000075a7 */ /* 0x0022a400080011ff */
[----:B--2---:R-:W-:Y:S05]  /*7ff0*/  @!P0 NANOSLEEP.SYNCS 0x989680 ;  /* 0x009896800000895d */ /* 0x004fea0003900000 */
[----:B------:R-:W2:Y:S02]  /*8000*/  @!P0 SYNCS.PHASECHK.TRANS64 P0, [R0+URZ+0x20], R3 ;  /* 0x00002003000085a7 */ /* 0x000ea400080010ff */
[----:B--2---:R-:W-:Y:S05]  /*8010*/  @!P0 BRA `(.L_x_123) ;  /* 0xfffffffc00f08947 */ /* 0x004fea000383ffff */
[----:B------:R-:W-:Y:S05]  /*8020*/  BRA `(.L_x_26) ;  /* 0xffffff9800807947 */ /* 0x000fea000383ffff */
.L_x_34:
[----:B-1----:R-:W-:-:S07]  /*8030*/  MOV R0, UR33 ;  /* 0x0000002100007c02 */ /* 0x002fce0008000f00 */
.L_x_124:
[----:B-1----:R1:W2:Y:S02]  /*8040*/  SYNCS.PHASECHK.TRANS64.TRYWAIT P0, [R0+URZ+0x20], R3 ;  /* 0x00002003000075a7 */ /* 0x0022a400080011ff */
[----:B--2---:R-:W-:Y:S05]  /*8050*/  @!P0 NANOSLEEP.SYNCS 0x989680 ;  /* 0x009896800000895d */ /* 0x004fea0003900000 */
[----:B------:R-:W2:Y:S02]  /*8060*/  @!P0 SYNCS.PHASECHK.TRANS64 P0, [R0+URZ+0x20], R3 ;  /* 0x00002003000085a7 */ /* 0x000ea400080010ff */
[----:B--2---:R-:W-:Y:S05]  /*8070*/  @!P0 BRA `(.L_x_124) ;  /* 0xfffffffc00f08947 */ /* 0x004fea000383ffff */
[----:B------:R-:W-:Y:S05]  /*8080*/  BRA `(.L_x_33) ;  /* 0xffffff9c00747947 */ /* 0x000fea000383ffff */
.L_x_39:
[----:B-1----:R1:W2:Y:S02]  /*8090*/  SYNCS.PHASECHK.TRANS64.TRYWAIT P0, [R3+URZ+0x80], R0 ;  /* 0x00008000030075a7 */ /* 0x0022a400080011ff */
[----:B--2---:R-:W-:Y:S05]  /*80a0*/  @!P0 NANOSLEEP.SYNCS 0x989680 ;  /* 0x009896800000895d */ /* 0x004fea0003900000 */
[----:B------:R-:W2:Y:S02]  /*80b0*/  @!P0 SYNCS.PHASECHK.TRANS64 P0, [R3+URZ+0x80], R0 ;  /* 0x00008000030085a7 */ /* 0x000ea400080010ff */
[----:B--2---:R-:W-:Y:S05]  /*80c0*/  @!P0 BRA `(.L_x_39) ;  /* 0xfffffffc00f08947 */ /* 0x004fea000383ffff */
[----:B------:R-:W-:Y:S05]  /*80d0*/  BRA `(.L_x_125) ;  /* 0xffffffa000487947 */ /* 0x000fea000383ffff */
.L_x_43:
[----:B-1----:R-:W-:-:S07]  /*80e0*/  MOV R0, UR4 ;  /* 0x0000000400007c02 */ /* 0x002fce0008000f00 */
.L_x_126:
[----:B-1----:R1:W2:Y:S02]  /*80f0*/  SYNCS.PHASECHK.TRANS64.TRYWAIT P0, [R0+URZ], R3 ;  /* 0x00000003000075a7 */ /* 0x0022a400080011ff */
[----:B--2---:R-:W-:Y:S05]  /*8100*/  @!P0 NANOSLEEP.SYNCS 0x989680 ;  /* 0x009896800000895d */ /* 0x004fea0003900000 */
[----:B------:R-:W2:Y:S02]  /*8110*/  @!P0 SYNCS.PHASECHK.TRANS64 P0, [R0+URZ], R3 ;  /* 0x00000003000085a7 */ /* 0x000ea400080010ff */
[----:B--2---:R-:W-:Y:S05]  /*8120*/  @!P0 BRA `(.L_x_126) ;  /* 0xfffffffc00f08947 */ /* 0x004fea000383ffff */
[----:B------:R-:W-:Y:S05]  /*8130*/  BRA `(.L_x_127) ;  /* 0xffffffa400f47947 */ /* 0x000fea000383ffff */
.L_x_44:
[----:B------:R-:W-:-:S07]  /*8140*/  MOV R0, UR5 ;  /* 0x0000000500007c02 */ /* 0x000fce0008000f00 */
.L_x_128:
[----:B-1----:R1:W2:Y:S02]  /*8150*/  SYNCS.PHASECHK.TRANS64.TRYWAIT P0, [R0+URZ], R3 ;  /* 0x00000003000075a7 */ /* 0x0022a400080011ff */
[----:B--2---:R-:W-:Y:S05]  /*8160*/  @!P0 NANOSLEEP.SYNCS 0x989680 ;  /* 0x009896800000895d */ /* 0x004fea0003900000 */
[----:B------:R-:W2:Y:S02]  /*8170*/  @!P0 SYNCS.PHASECHK.TRANS64 P0, [R0+URZ], R3 ;  /* 0x00000003000085a7 */ /* 0x000ea400080010ff */
[----:B--2---:R-:W-:Y:S05]  /*8180*/  @!P0 BRA `(.L_x_128) ;  /* 0xfffffffc00f08947 */ /* 0x004fea000383ffff */
[----:B------:R-:W-:Y:S05]  /*8190*/  BRA `(.L_x_129) ;  /* 0xffffffa800007947 */ /* 0x000fea000383ffff */
.L_x_45:
[----:B------:R-:W-:-:S07]  /*81a0*/  MOV R0, UR5 ;  /* 0x0000000500007c02 */ /* 0x000fce0008000f00 */
.L_x_130:
[----:B-1----:R1:W2:Y:S02]  /*81b0*/  SYNCS.PHASECHK.TRANS64.TRYWAIT P0, [R0+URZ], R3 ;  /* 0x00000003000075a7 */ /* 0x0022a400080011ff */
[----:B--2---:R-:W-:Y:S05]  /*81c0*/  @!P0 NANOSLEEP.SYNCS 0x989680 ;  /* 0x009896800000895d */ /* 0x004fea0003900000 */
[----:B------:R-:W2:Y:S02]  /*81d0*/  @!P0 SYNCS.PHASECHK.TRANS64 P0, [R0+URZ], R3 ;  /* 0x00000003000085a7 */ /* 0x000ea400080010ff */
[----:B--2---:R-:W-:Y:S05]  /*81e0*/  @!P0 BRA `(.L_x_130) ;  /* 0xfffffffc00f08947 */ /* 0x004fea000383ffff */
[----:B------:R-:W-:Y:S05]  /*81f0*/  BRA `(.L_x_131) ;  /* 0xffffffa8000c7947 */ /* 0x000fea000383ffff */
.L_x_48:
[----:B-1----:R1:W2:Y:S02]  /*8200*/  SYNCS.PHASECHK.TRANS64.TRYWAIT P0, [R2+URZ+0xe0], R5 ;  /* 0x0000e005020075a7 */ /* 0x0022a400080011ff */
[----:B--2---:R-:W-:Y:S05]  /*8210*/  @!P0 NANOSLEEP.SYNCS 0x989680 ;  /* 0x009896800000895d */ /* 0x004fea0003900000 */
[----:B------:R-:W2:Y:S02]  /*8220*/  @!P0 SYNCS.PHASECHK.TRANS64 P0, [R2+URZ+0xe0], R5 ;  /* 0x0000e005020085a7 */ /* 0x000ea400080010ff */
[----:B--2---:R-:W-:Y:S05]  /*8230*/  @!P0 BRA `(.L_x_48) ;  /* 0xfffffffc00f08947 */ /* 0x004fea000383ffff */
[----:B------:R-:W-:Y:S05]  /*8240*/  BRA `(.L_x_132) ;  /* 0xffffffa800687947 */ /* 0x000fea000383ffff */
.L_x_49:
[----:B------:R-:W-:-:S07]  /*8250*/  MOV R2, UR4 ;  /* 0x0000000400027c02 */ /* 0x000fce0008000f00 */
.L_x_133:
[----:B-1----:R1:W2:Y:S02]  /*8260*/  SYNCS.PHASECHK.TRANS64.TRYWAIT P0, [R2+URZ+0x90], R5 ;  /* 0x00009005020075a7 */ /* 0x0022a400080011ff */
[----:B--2---:R-:W-:Y:S05]  /*8270*/  @!P0 NANOSLEEP.SYNCS 0x989680 ;  /* 0x009896800000895d */ /* 0x004fea0003900000 */
[----:B------:R-:W2:Y:S02]  /*8280*/  @!P0 SYNCS.PHASECHK.TRANS64 P0, [R2+URZ+0x90], R5 ;  /* 0x00009005020085a7 */ /* 0x000ea400080010ff */
[----:B--2---:R-:W-:Y:S05]  /*8290*/  @!P0 BRA `(.L_x_133) ;  /* 0xfffffffc00f08947 */ /* 0x004fea000383ffff */
[----:B------:R-:W-:Y:S05]  /*82a0*/  BRA `(.L_x_134) ;  /* 0xffffffa800787947 */ /* 0x000fea000383ffff */
.L_x_50:
[----:B-1----:R1:W2:Y:S02]  /*82b0*/  SYNCS.PHASECHK.TRANS64.TRYWAIT P1, [R2+URZ+0x80], R5 ;  /* 0x00008005020075a7 */ /* 0x0022a400080211ff */
[----:B--2---:R-:W-:Y:S05]  /*82c0*/  @!P1 NANOSLEEP.SYNCS 0x989680 ;  /* 0x009896800000995d */ /* 0x004fea0003900000 */
[----:B------:R-:W2:Y:S02]  /*82d0*/  @!P1 SYNCS.PHASECHK.TRANS64 P1, [R2+URZ+0x80], R5 ;  /* 0x00008005020095a7 */ /* 0x000ea400080210ff */
[----:B--2---:R-:W-:Y:S05]  /*82e0*/  @!P1 BRA `(.L_x_50) ;  /* 0xfffffffc00f09947 */ /* 0x004fea000383ffff */
[----:B------:R-:W-:Y:S05]  /*82f0*/  BRA `(.L_x_135) ;  /* 0xffffffa800a87947 */ /* 0x000fea000383ffff */
.L_x_53:
[----:B------:R-:W-:-:S07]  /*8300*/  MOV R0, UR4 ;  /* 0x0000000400007c02 */ /* 0x000fce0008000f00 */
.L_x_136:
[----:B-1----:R1:W2:Y:S02]  /*8310*/  SYNCS.PHASECHK.TRANS64.TRYWAIT P0, [R0+URZ+0x90], R3 ;  /* 0x00009003000075a7 */ /* 0x0022a400080011ff */
[----:B--2---:R-:W-:Y:S05]  /*8320*/  @!P0 NANOSLEEP.SYNCS 0x989680 ;  /* 0x009896800000895d */ /* 0x004fea0003900000 */
[----:B------:R-:W2:Y:S02]  /*8330*/  @!P0 SYNCS.PHASECHK.TRANS64 P0, [R0+URZ+0x90], R3 ;  /* 0x00009003000085a7 */ /* 0x000ea400080010ff */
[----:B--2---:R-:W-:Y:S05]  /*8340*/  @!P0 BRA `(.L_x_136) ;  /* 0xfffffffc00f08947 */ /* 0x004fea000383ffff */
[----:B------:R-:W-:Y:S05]  /*8350*/  BRA `(.L_x_52) ;  /* 0xffffffa800fc7947 */ /* 0x000fea000383ffff */
.L_x_60:
[----:B-1----:R1:W2:Y:S02]  /*8360*/  SYNCS.PHASECHK.TRANS64.TRYWAIT P1, [R0+URZ+0x80], R5 ;  /* 0x00008005000075a7 */ /* 0x0022a400080211ff */
[----:B--2---:R-:W-:Y:S05]  /*8370*/  @!P1 NANOSLEEP.SYNCS 0x989680 ;  /* 0x009896800000995d */ /* 0x004fea0003900000 */
[----:B------:R-:W2:Y:S02]  /*8380*/  @!P1 SYNCS.PHASECHK.TRANS64 P1, [R0+URZ+0x80], R5 ;  /* 0x00008005000095a7 */ /* 0x000ea400080210ff */
[----:B--2---:R-:W-:Y:S05]  /*8390*/  @!P1 BRA `(.L_x_60) ;  /* 0xfffffffc00f09947 */ /* 0x004fea000383ffff */
[----:B------:R-:W-:Y:S05]  /*83a0*/  BRA `(.L_x_137) ;  /* 0xffffffb000907947 */ /* 0x000fea000383ffff */
.L_x_61:
[----:B------:R-:W-:-:S07]  /*83b0*/  MOV R3, UR45 ;  /* 0x0000002d00037c02 */ /* 0x000fce0008000f00 */
.L_x_138:
[----:B-1----:R1:W2:Y:S02]  /*83c0*/  SYNCS.PHASECHK.TRANS64.TRYWAIT P0, [R3+URZ+0xc0], R0 ;  /* 0x0000c000030075a7 */ /* 0x0022a400080011ff */
[----:B--2---:R-:W-:Y:S05]  /*83d0*/  @!P0 NANOSLEEP.SYNCS 0x989680 ;  /* 0x009896800000895d */ /* 0x004fea0003900000 */
[----:B------:R-:W2:Y:S02]  /*83e0*/  @!P0 SYNCS.PHASECHK.TRANS64 P0, [R3+URZ+0xc0], R0 ;  /* 0x0000c000030085a7 */ /* 0x000ea400080010ff */
[----:B--2---:R-:W-:Y:S05]  /*83f0*/  @!P0 BRA `(.L_x_138) ;  /* 0xfffffffc00f08947 */ /* 0x004fea000383ffff */
[----:B------:R-:W-:Y:S05]  /*8400*/  BRA `(.L_x_139) ;  /* 0xffffffb000c87947 */ /* 0x000fea000383ffff */
.L_x_64:
[----:B------:R-:W-:Y:S07]  /*8410*/  MOV R0, UR7 ;  /* 0x0000000700007c02 */ /* 0x000fee0008000f00 */
.L_x_140:
[----:B-1----:R1:W2:Y:S02]  /*8420*/  SYNCS.PHASECHK.TRANS64.TRYWAIT P0, [R0+URZ], R3 ;  /* 0x00000003000075a7 */ /* 0x0022a400080011ff */
[----:B--2---:R-:W-:Y:S05]  /*8430*/  @!P0 NANOSLEEP.SYNCS 0x989680 ;  /* 0x009896800000895d */ /* 0x004fea0003900000 */
[----:B------:R-:W2:Y:S02]  /*8440*/  @!P0 SYNCS.PHASECHK.TRANS64 P0, [R0+URZ], R3 ;  /* 0x00000003000085a7 */ /* 0x000ea400080010ff */
[----:B--2---:R-:W-:Y:S05]  /*8450*/  @!P0 BRA `(.L_x_140) ;  /* 0xfffffffc00f08947 */ /* 0x004fea000383ffff */
[----:B------:R-:W-:Y:S05]  /*8460*/  BRA `(.L_x_63) ;  /* 0xffffffb000e47947 */ /* 0x000fea000383ffff */
.L_x_67:
[----:B------:R-:W-:-:S07]  /*8470*/  MOV R0, UR4 ;  /* 0x0000000400007c02 */ /* 0x000fce0008000f00 */
.L_x_141:
[----:B--2---:R2:W4:Y:S02]  /*8480*/  SYNCS.PHASECHK.TRANS64.TRYWAIT P0, [R0+URZ], R3 ;  /* 0x00000003000075a7 */ /* 0x00452400080011ff */
[----:B----4-:R-:W-:Y:S05]  /*8490*/  @!P0 NANOSLEEP.SYNCS 0x989680 ;  /* 0x009896800000895d */ /* 0x010fea0003900000 */
[----:B------:R-:W4:Y:S02]  /*84a0*/  @!P0 SYNCS.PHASECHK.TRANS64 P0, [R0+URZ], R3 ;  /* 0x00000003000085a7 */ /* 0x000f2400080010ff */
[----:B----4-:R-:W-:Y:S05]  /*84b0*/  @!P0 BRA `(.L_x_141) ;  /* 0xfffffffc00f08947 */ /* 0x010fea000383ffff */
[----:B------:R-:W-:Y:S05]  /*84c0*/  BRA `(.L_x_142) ;  /* 0xffffffb800107947 */ /* 0x000fea000383ffff */
.L_x_68:
[----:B------:R-:W-:-:S07]  /*84d0*/  MOV R0, UR5 ;  /* 0x0000000500007c02 */ /* 0x000fce0008000f00 */
.L_x_143:
[----:B-1----:R1:W2:Y:S02]  /*84e0*/  SYNCS.PHASECHK.TRANS64.TRYWAIT P0, [R0+URZ], R3 ;  /* 0x00000003000075a7 */ /* 0x0022a400080011ff */
[----:B--2---:R-:W-:Y:S05]  /*84f0*/  @!P0 NANOSLEEP.SYNCS 0x989680 ;  /* 0x009896800000895d */ /* 0x004fea0003900000 */
[----:B------:R-:W2:Y:S02]  /*8500*/  @!P0 SYNCS.PHASECHK.TRANS64 P0, [R0+URZ], R3 ;  /* 0x00000003000085a7 */ /* 0x000ea400080010ff */
[----:B--2---:R-:W-:Y:S05]  /*8510*/  @!P0 BRA `(.L_x_143) ;  /* 0xfffffffc00f08947 */ /* 0x004fea000383ffff */
[----:B------:R-:W-:Y:S05]  /*8520*/  BRA `(.L_x_144) ;  /* 0xffffffb8001c7947 */ /* 0x000fea000383ffff */
.L_x_69:
[----:B------:R-:W-:-:S07]  /*8530*/  MOV R0, UR5 ;  /* 0x0000000500007c02 */ /* 0x000fce0008000f00 */
.L_x_145:
[----:B-1----:R1:W2:Y:S02]  /*8540*/  SYNCS.PHASECHK.TRANS64.TRYWAIT P0, [R0+URZ], R3 ;  /* 0x00000003000075a7 */ /* 0x0022a400080011ff */
[----:B--2---:R-:W-:Y:S05]  /*8550*/  @!P0 NANOSLEEP.SYNCS 0x989680 ;  /* 0x009896800000895d */ /* 0x004fea0003900000 */
[----:B------:R-:W2:Y:S02]  /*8560*/  @!P0 SYNCS.PHASECHK.TRANS64 P0, [R0+URZ], R3 ;  /* 0x00000003000085a7 */ /* 0x000ea400080010ff */
[----:B--2---:R-:W-:Y:S05]  /*8570*/  @!P0 BRA `(.L_x_145) ;  /* 0xfffffffc00f08947 */ /* 0x004fea000383ffff */
[----:B------:R-:W-:Y:S05]  /*8580*/  BRA `(.L_x_146) ;  /* 0xffffffb800287947 */ /* 0x000fea000383ffff */
.L_x_70:
[----:B------:R-:W-:-:S07]  /*8590*/  MOV R0, UR4 ;  /* 0x0000000400007c02 */ /* 0x000fce0008000f00 */
.L_x_147:
[----:B-1----:R1:W2:Y:S02]  /*85a0*/  SYNCS.PHASECHK.TRANS64.TRYWAIT P0, [R0+URZ], R3 ;  /* 0x00000003000075a7 */ /* 0x0022a400080011ff */
[----:B--2---:R-:W-:Y:S05]  /*85b0*/  @!P0 NANOSLEEP.SYNCS 0x989680 ;  /* 0x009896800000895d */ /* 0x004fea0003900000 */
[----:B------:R-:W2:Y:S02]  /*85c0*/  @!P0 SYNCS.PHASECHK.TRANS64 P0, [R0+URZ], R3 ;  /* 0x00000003000085a7 */ /* 0x000ea400080010ff */
[----:B--2---:R-:W-:Y:S05]  /*85d0*/  @!P0 BRA `(.L_x_147) ;  /* 0xfffffffc00f08947 */ /* 0x004fea000383ffff */
[----:B------:R-:W-:Y:S05]  /*85e0*/  BRA `(.L_x_148) ;  /* 0xffffffb800347947 */ /* 0x000fea000383ffff */
.L_x_75:
[----:B---3--:R3:W1:Y:S02]  /*85f0*/  SYNCS.PHASECHK.TRANS64.TRYWAIT P0, [R12+URZ+0x80], R9 ;  /* 0x000080090c0075a7 */ /* 0x00866400080011ff */
[----:B-1----:R-:W-:Y:S05]  /*8600*/  @!P0 NANOSLEEP.SYNCS 0x989680 ;  /* 0x009896800000895d */ /* 0x002fea0003900000 */
[----:B------:R-:W1:Y:S02]  /*8610*/  @!P0 SYNCS.PHASECHK.TRANS64 P0, [R12+URZ+0x80], R9 ;  /* 0x000080090c0085a7 */ /* 0x000e6400080010ff */
[----:B-1----:R-:W-:Y:S05]  /*8620*/  @!P0 BRA `(.L_x_75) ;  /* 0xfffffffc00f08947 */ /* 0x002fea000383ffff */
[----:B------:R-:W-:Y:S05]  /*8630*/  BRA `(.L_x_149) ;  /* 0xffffffbc00447947 */ /* 0x000fea000383ffff */
.L_x_78:
[----:B------:R-:W-:Y:S07]  /*8640*/  MOV R0, UR24 ;  /* 0x0000001800007c02 */ /* 0x000fee0008000f00 */
.L_x_150:
[----:B-1----:R1:W2:Y:S02]  /*8650*/  SYNCS.PHASECHK.TRANS64.TRYWAIT P2, [R0+URZ+0x78], R9 ;  /* 0x00007809000075a7 */ /* 0x0022a400080411ff */
[----:B--2---:R-:W-:Y:S05]  /*8660*/  @!P2 NANOSLEEP.SYNCS 0x989680 ;  /* 0x009896800000a95d */ /* 0x004fea0003900000 */
[----:B------:R-:W2:Y:S02]  /*8670*/  @!P2 SYNCS.PHASECHK.TRANS64 P2, [R0+URZ+0x78], R9 ;  /* 0x000078090000a5a7 */ /* 0x000ea400080410ff */
[----:B--2---:R-:W-:Y:S05]  /*8680*/  @!P2 BRA `(.L_x_150) ;  /* 0xfffffffc00f0a947 */ /* 0x004fea000383ffff */
[----:B------:R-:W-:Y:S05]  /*8690*/  BRA `(.L_x_77) ;  /* 0xffffffc000a87947 */ /* 0x000fea000383ffff */
.L_x_81:
[----:B------:R-:W-:Y:S07]  /*86a0*/  MOV R0, UR4 ;  /* 0x0000000400007c02 */ /* 0x000fee0008000f00 */
.L_x_151:
[----:B-1----:R1:W2:Y:S02]  /*86b0*/  SYNCS.PHASECHK.TRANS64.TRYWAIT P0, [R0+URZ+0x58], R9 ;  /* 0x00005809000075a7 */ /* 0x0022a400080011ff */
[----:B--2---:R-:W-:Y:S05]  /*86c0*/  @!P0 NANOSLEEP.SYNCS 0x989680 ;  /* 0x009896800000895d */ /* 0x004fea0003900000 */
[----:B------:R-:W2:Y:S02]  /*86d0*/  @!P0 SYNCS.PHASECHK.TRANS64 P0, [R0+URZ+0x58], R9 ;  /* 0x00005809000085a7 */ /* 0x000ea400080010ff */
[----:B--2---:R-:W-:Y:S05]  /*86e0*/  @!P0 BRA `(.L_x_151) ;  /* 0xfffffffc00f08947 */ /* 0x004fea000383ffff */
[----:B------:R-:W-:Y:S05]  /*86f0*/  BRA `(.L_x_152) ;  /* 0xffffffc400087947 */ /* 0x000fea000383ffff */
.L_x_82:
[----:B------:R-:W-:Y:S07]  /*8700*/  MOV R9, UR5 ;  /* 0x0000000500097c02 */ /* 0x000fee0008000f00 */
.L_x_153:
[----:B-1----:R1:W2:Y:S02]  /*8710*/  SYNCS.PHASECHK.TRANS64.TRYWAIT P0, [R9+URZ+0x58], R0 ;  /* 0x00005800090075a7 */ /* 0x0022a400080011ff */
[----:B--2---:R-:W-:Y:S05]  /*8720*/  @!P0 NANOSLEEP.SYNCS 0x989680 ;  /* 0x009896800000895d */ /* 0x004fea0003900000 */
[----:B------:R-:W2:Y:S02]  /*8730*/  @!P0 SYNCS.PHASECHK.TRANS64 P0, [R9+URZ+0x58], R0 ;  /* 0x00005800090085a7 */ /* 0x000ea400080010ff */
[----:B--2---:R-:W-:Y:S05]  /*8740*/  @!P0 BRA `(.L_x_153) ;  /* 0xfffffffc00f08947 */ /* 0x004fea000383ffff */
[----:B------:R-:W-:Y:S05]  /*8750*/  BRA `(.L_x_154) ;  /* 0xffffffc400647947 */ /* 0x000fea000383ffff */
.L_x_84:
[----:B------:R-:W-:-:S07]  /*8760*/  MOV R0, UR4 ;  /* 0x0000000400007c02 */ /* 0x000fce0008000f00 */
.L_x_155:
[----:B-1----:R1:W2:Y:S02]  /*8770*/  SYNCS.PHASECHK.TRANS64.TRYWAIT P0, [R0+URZ], R3 ;  /* 0x00000003000075a7 */ /* 0x0022a400080011ff */
[----:B--2---:R-:W-:Y:S05]  /*8780*/  @!P0 NANOSLEEP.SYNCS 0x989680 ;  /* 0x009896800000895d */ /* 0x004fea0003900000 */
[----:B------:R-:W2:Y:S02]  /*8790*/  @!P0 SYNCS.PHASECHK.TRANS64 P0, [R0+URZ], R3 ;  /* 0x00000003000085a7 */ /* 0x000ea400080010ff */
[----:B--2---:R-:W-:Y:S05]  /*87a0*/  @!P0 BRA `(.L_x_155) ;  /* 0xfffffffc00f08947 */ /* 0x004fea000383ffff */
[----:B------:R-:W-:Y:S05]  /*87b0*/  BRA `(.L_x_156) ;  /* 0xffffffc400f47947 */ /* 0x000fea000383ffff */
.L_x_85:
[----:B------:R-:W-:-:S07]  /*87c0*/  MOV R0, UR5 ;  /* 0x0000000500007c02 */ /* 0x000fce0008000f00 */
.L_x_157:
[----:B-1----:R1:W2:Y:S02]  /*87d0*/  SYNCS.PHASECHK.TRANS64.TRYWAIT P0, [R0+URZ], R3 ;  /* 0x00000003000075a7 */ /* 0x0022a400080011ff */
[----:B--2---:R-:W-:Y:S05]  /*87e0*/  @!P0 NANOSLEEP.SYNCS 0x989680 ;  /* 0x009896800000895d */ /* 0x004fea0003900000 */
[----:B------:R-:W2:Y:S02]  /*87f0*/  @!P0 SYNCS.PHASECHK.TRANS64 P0, [R0+URZ], R3 ;  /* 0x00000003000085a7 */ /* 0x000ea400080010ff */
[----:B--2---:R-:W-:Y:S05]  /*8800*/  @!P0 BRA `(.L_x_157) ;  /* 0xfffffffc00f08947 */ /* 0x004fea000383ffff */
[----:B------:R-:W-:Y:S05]  /*8810*/  BRA `(.L_x_158) ;  /* 0xffffffc800007947 */ /* 0x000fea000383ffff */
.L_x_87:
[----:B-1----:R1:W2:Y:S02]  /*8820*/  SYNCS.PHASECHK.TRANS64.TRYWAIT P0, [R0+URZ+0x80], R3 ;  /* 0x00008003000075a7 */ /* 0x0022a400080011ff */
[----:B--2---:R-:W-:Y:S05]  /*8830*/  @!P0 NANOSLEEP.SYNCS 0x989680 ;  /* 0x009896800000895d */ /* 0x004fea0003900000 */
[----:B------:R-:W2:Y:S02]  /*8840*/  @!P0 SYNCS.PHASECHK.TRANS64 P0, [R0+URZ+0x80], R3 ;  /* 0x00008003000085a7 */ /* 0x000ea400080010ff */
[----:B--2---:R-:W-:Y:S05]  /*8850*/  @!P0 BRA `(.L_x_87) ;  /* 0xfffffffc00f08947 */ /* 0x004fea000383ffff */
[----:B------:R-:W-:Y:S05]  /*8860*/  BRA `(.L_x_159) ;  /* 0xffffffc800e87947 */ /* 0x000fea000383ffff */
.L_x_97:
[----:B-1----:R1:W3:Y:S02]  /*8870*/  SYNCS.PHASECHK.TRANS64.TRYWAIT P1, [R0+URZ+0x40], R5 ;  /* 0x00004005000075a7 */ /* 0x0022e400080211ff */
[----:B---3--:R-:W-:Y:S05]  /*8880*/  @!P1 NANOSLEEP.SYNCS 0x989680 ;  /* 0x009896800000995d */ /* 0x008fea0003900000 */
[----:B------:R-:W3:Y:S02]  /*8890*/  @!P1 SYNCS.PHASECHK.TRANS64 P1, [R0+URZ+0x40], R5 ;  /* 0x00004005000095a7 */ /* 0x000ee400080210ff */
[----:B---3--:R-:W-:Y:S05]  /*88a0*/  @!P1 BRA `(.L_x_97) ;  /* 0xfffffffc00f09947 */ /* 0x008fea000383ffff */
[----:B------:R-:W-:Y:S05]  /*88b0*/  BRA `(.L_x_96) ;  /* 0xffffffd800887947 */ /* 0x000fea000383ffff */
.L_x_99:
[----:B-1----:R1:W4:Y:S02]  /*88c0*/  SYNCS.PHASECHK.TRANS64.TRYWAIT P0, [R108+URZ+0xa0], R3 ;  /* 0x0000a0036c0075a7 */ /* 0x00232400080011ff */
[----:B----4-:R-:W-:Y:S05]  /*88d0*/  @!P0 NANOSLEEP.SYNCS 0x989680 ;  /* 0x009896800000895d */ /* 0x010fea0003900000 */
[----:B------:R-:W4:Y:S02]  /*88e0*/  @!P0 SYNCS.PHASECHK.TRANS64 P0, [R108+URZ+0xa0], R3 ;  /* 0x0000a0036c0085a7 */ /* 0x000f2400080010ff */
[----:B----4-:R-:W-:Y:S05]  /*88f0*/  @!P0 BRA `(.L_x_99) ;  /* 0xfffffffc00f08947 */ /* 0x010fea000383ffff */
[----:B------:R-:W-:Y:S05]  /*8900*/  BRA `(.L_x_98) ;  /* 0xffffffd800c07947 */ /* 0x000fea000383ffff */
.L_x_110:
[----:B--2---:R2:W4:Y:S02]  /*8910*/  SYNCS.PHASECHK.TRANS64.TRYWAIT P0, [R2+URZ+0x40], R5 ;  /* 0x00004005020075a7 */ /* 0x00452400080011ff */
[----:B----4-:R-:W-:Y:S05]  /*8920*/  @!P0 NANOSLEEP.SYNCS 0x989680 ;  /* 0x009896800000895d */ /* 0x010fea0003900000 */
[----:B------:R-:W4:Y:S02]  /*8930*/  @!P0 SYNCS.PHASECHK.TRANS64 P0, [R2+URZ+0x40], R5 ;  /* 0x00004005020085a7 */ /* 0x000f2400080010ff */
[----:B----4-:R-:W-:Y:S05]  /*8940*/  @!P0 BRA `(.L_x_110) ;  /* 0xfffffffc00f08947 */ /* 0x010fea000383ffff */
[----:B------:R-:W-:Y:S05]  /*8950*/  BRA `(.L_x_109) ;  /* 0xffffffe400b07947 */ /* 0x000fea000383ffff */
        .weak           $__internal_0_$__cuda_sm10x_tcgen05_guardrail_trap_col_being_dealloced_not_returned_by_alloc
        .type           $__internal_0_$__cuda_sm10x_tcgen05_guardrail_trap_col_being_dealloced_not_returned_by_alloc,@function
        .size           $__internal_0_$__cuda_sm10x_tcgen05_guardrail_trap_col_being_dealloced_not_returned_by_alloc,($__internal_1_$__cuda_sm10x_tcgen05_guardrail_trap_phase_invalid_during_alloc - $__internal_0_$__cuda_sm10x_tcgen05_guardrail_trap_col_being_dealloced_not_returned_by_alloc)
$__internal_0_$__cuda_sm10x_tcgen05_guardrail_trap_col_being_dealloced_not_returned_by_alloc:
[----:B------:R-:W-:Y:S05]  /*8960*/  BPT.TRAP 0x1 ;  /* 0x000000040000795c */ /* 0x000fea0000300000 */
[----:B------:R-:W-:-:S04]  /*8970*/  HFMA2 R3, -RZ, RZ, 0, 0 ;  /* 0x00000000ff037431 */ /* 0x000fc800000001ff */
[----:B------:R-:W-:Y:S05]  /*8980*/  RET.REL.NODEC R2 `(_ZN7cutlass13device_kernelINS_4gemm6kernel13GemmUniversalIN4cute5tupleIJiiiiEEENS1_10collective13CollectiveMmaINS1_35MainloopSm100TmaUmmaWarpSpecializedILi4ELi2ELi4ENS5_IJNS4_1CILi1EEENSA_ILi2EEESB_EEEEENS5_IJNSA_ILi128EEENSA_ILi64EEESF_EEENS_10bfloat16_tENS5_IJlSB_lEEESI_SJ_NS4_8TiledMMAINS4_8MMA_AtomIJNS4_20SM100_MMA_F16BF16_SSISI_SI_fLi128ELi64ELNS4_4UMMA5MajorE0ELSO_0ELNSN_7ScaleInE0ELSP_0EEEEEENS4_6LayoutINS5_IJSB_SB_SB_EEENS5_IJNSA_ILi0EEESU_SU_EEEEENS5_IJNS4_10UnderscoreESX_SX_EEEEENS4_23SM90_TMA_LOAD_MULTICASTENS4_14ComposedLayoutINS4_7SwizzleILi3ELi4ELi3EEENS4_18smem_ptr_flag_bitsILi16EEENSS_INS5_IJNSA_ILi8EEESG_EEENS5_IJSG_SB_EEEEEEEvNS4_8identityENS4_13SM90_TMA_LOADES1A_vS1B_EENS_8epilogue10collective18CollectiveEpilogueINS1E_23Sm100TmaWarpSpecializedILi3ELi2ELi32ELb1ELb0EEEJSH_NS5_IJNSS_ISF_SB_EENSS_INSA_ILi32EEESB_EEEEESI_SJ_SI_SJ_NS1E_6fusion15FusionCallbacksIS1I_NS1N_17LinearCombinationISI_fSI_fLNS_15FloatRoundStyleE2EEESH_S1M_JEEENS4_5SM1004TMEM4LOAD26SM100_TMEM_LOAD_32dp32b32xES1C_NS11_INS12_ILi2ELi4ELi3EEES15_NSS_INS5_IJS16_S1K_EEENS5_IJS1K_SB_EEEEEEENS4_39AutoVectorizingCopyWithAssumedAlignmentILi128EEENS4_14SM90_TMA_STOREES21_S23_S23_EEEvvEEEEvNT_6ParamsE) ;  /* 0xffffff74029c7950 */ /* 0x000fea0003c3ffff */
        .weak           $__internal_1_$__cuda_sm10x_tcgen05_guardrail_trap_phase_invalid_during_alloc
        .type           $__internal_1_$__cuda_sm10x_tcgen05_guardrail_trap_phase_invalid_during_alloc,@function
        .size           $__internal_1_$__cuda_sm10x_tcgen05_guardrail_trap_phase_invalid_during_alloc,($__internal_2_$__cuda_sm10x_tcgen05_guardrail_trap_unallocated_columns_being_dealloced - $__internal_1_$__cuda_sm10x_tcgen05_guardrail_trap_phase_invalid_during_alloc)
$__internal_1_$__cuda_sm10x_tcgen05_guardrail_trap_phase_invalid_during_alloc:
[----:B------:R-:W-:Y:S05]  /*8990*/  BPT.TRAP 0x1 ;  /* 0x000000040000795c */ /* 0x000fea0000300000 */
[----:B------:R-:W-:-:S04]  /*89a0*/  MOV R5, 0x0 ;  /* 0x0000000000057802 */ /* 0x000fc80000000f00 */
[----:B------:R-:W-:Y:S05]  /*89b0*/  RET.REL.NODEC R4 `(_ZN7cutlass13device_kernelINS_4gemm6kernel13GemmUniversalIN4cute5tupleIJiiiiEEENS1_10collective13CollectiveMmaINS1_35MainloopSm100TmaUmmaWarpSpecializedILi4ELi2ELi4ENS5_IJNS4_1CILi1EEENSA_ILi2EEESB_EEEEENS5_IJNSA_ILi128EEENSA_ILi64EEESF_EEENS_10bfloat16_tENS5_IJlSB_lEEESI_SJ_NS4_8TiledMMAINS4_8MMA_AtomIJNS4_20SM100_MMA_F16BF16_SSISI_SI_fLi128ELi64ELNS4_4UMMA5MajorE0ELSO_0ELNSN_7ScaleInE0ELSP_0EEEEEENS4_6LayoutINS5_IJSB_SB_SB_EEENS5_IJNSA_ILi0EEESU_SU_EEEEENS5_IJNS4_10UnderscoreESX_SX_EEEEENS4_23SM90_TMA_LOAD_MULTICASTENS4_14ComposedLayoutINS4_7SwizzleILi3ELi4ELi3EEENS4_18smem_ptr_flag_bitsILi16EEENSS_INS5_IJNSA_ILi8EEESG_EEENS5_IJSG_SB_EEEEEEEvNS4_8identityENS4_13SM90_TMA_LOADES1A_vS1B_EENS_8epilogue10collective18CollectiveEpilogueINS1E_23Sm100TmaWarpSpecializedILi3ELi2ELi32ELb1ELb0EEEJSH_NS5_IJNSS_ISF_SB_EENSS_INSA_ILi32EEESB_EEEEESI_SJ_SI_SJ_NS1E_6fusion15FusionCallbacksIS1I_NS1N_17LinearCombinationISI_fSI_fLNS_15FloatRoundStyleE2EEESH_S1M_JEEENS4_5SM1004TMEM4LOAD26SM100_TMEM_LOAD_32dp32b32xES1C_NS11_INS12_ILi2ELi4ELi3EEES15_NSS_INS5_IJS16_S1K_EEENS5_IJS1K_SB_EEEEEEENS4_39AutoVectorizingCopyWithAssumedAlignmentILi128EEENS4_14SM90_TMA_STOREES21_S23_S23_EEEvvEEEEvNT_6ParamsE) ;  /* 0xffffff7404907950 */ /* 0x000fea0003c3ffff */
        .weak           $__internal_2_$__cuda_sm10x_tcgen05_guardrail_trap_unallocated_columns_being_dealloced
        .type           $__internal_2_$__cuda_sm10x_tcgen05_guardrail_trap_unallocated_columns_being_dealloced,@function
        .size           $__internal_2_$__cuda_sm10x_tcgen05_guardrail_trap_unallocated_columns_being_dealloced,(.L_x_161 - $__internal_2_$__cuda_sm10x_tcgen05_guardrail_trap_unallocated_columns_being_dealloced)
$__internal_2_$__cuda_sm10x_tcgen05_guardrail_trap_unallocated_columns_being_dealloced:
[----:B------:R-:W-:Y:S05]  /*89c0*/  BPT.TRAP 0x1 ;  /* 0x000000040000795c */ /* 0x000fea0000300000 */
[----:B------:R-:W-:-:S04]  /*89d0*/  HFMA2 R3, -RZ, RZ, 0, 0 ;  /* 0x00000000ff037431 */ /* 0x000fc800000001ff */
[----:B------:R-:W-:Y:S05]  /*89e0*/  RET.REL.NODEC R2 `(_ZN7cutlass13device_kernelINS_4gemm6kernel13GemmUniversalIN4cute5tupleIJiiiiEEENS1_10collective13CollectiveMmaINS1_35MainloopSm100TmaUmmaWarpSpecializedILi4ELi2ELi4ENS5_IJNS4_1CILi1EEENSA_ILi2EEESB_EEEEENS5_IJNSA_ILi128EEENSA_ILi64EEESF_EEENS_10bfloat16_tENS5_IJlSB_lEEESI_SJ_NS4_8TiledMMAINS4_8MMA_AtomIJNS4_20SM100_MMA_F16BF16_SSISI_SI_fLi128ELi64ELNS4_4UMMA5MajorE0ELSO_0ELNSN_7ScaleInE0ELSP_0EEEEEENS4_6LayoutINS5_IJSB_SB_SB_EEENS5_IJNSA_ILi0EEESU_SU_EEEEENS5_IJNS4_10UnderscoreESX_SX_EEEEENS4_23SM90_TMA_LOAD_MULTICASTENS4_14ComposedLayoutINS4_7SwizzleILi3ELi4ELi3EEENS4_18smem_ptr_flag_bitsILi16EEENSS_INS5_IJNSA_ILi8EEESG_EEENS5_IJSG_SB_EEEEEEEvNS4_8identityENS4_13SM90_TMA_LOADES1A_vS1B_EENS_8epilogue10collective18CollectiveEpilogueINS1E_23Sm100TmaWarpSpecializedILi3ELi2ELi32ELb1ELb0EEEJSH_NS5_IJNSS_ISF_SB_EENSS_INSA_ILi32EEESB_EEEEESI_SJ_SI_SJ_NS1E_6fusion15FusionCallbacksIS1I_NS1N_17LinearCombinationISI_fSI_fLNS_15FloatRoundStyleE2EEESH_S1M_JEEENS4_5SM1004TMEM4LOAD26SM100_TMEM_LOAD_32dp32b32xES1C_NS11_INS12_ILi2ELi4ELi3EEES15_NSS_INS5_IJS16_S1K_EEENS5_IJS1K_SB_EEEEEEENS4_39AutoVectorizingCopyWithAssumedAlignmentILi128EEENS4_14SM90_TMA_STOREES21_S23_S23_EEEvvEEEEvNT_6ParamsE) ;  /* 0xffffff7402847950 */ /* 0x000fea0003c3ffff */
.L_x_160:
[----:B------:R-:W-:-:S00]  /*89f0*/  BRA `(.L_x_160) ;  /* 0xfffffffc00fc7947 */ /* 0x000fc0000383ffff */
[----:B------:R-:W-:-:S00]  /*8a00*/  NOP ;  /* 0x0000000000007918 */ /* 0x000fc00000000000 */
[----:B------:R-:W-:-:S00]  /*8a10*/  NOP ;  /* 0x0000000000007918 */ /* 0x000fc00000000000 */
[----:B------:R-:W-:-:S00]  /*8a20*/  NOP ;  /* 0x0000000000007918 */ /* 0x000fc00000000000 */
[----:B------:R-:W-:-:S00]  /*8a30*/  NOP ;  /* 0x0000000000007918 */ /* 0x000fc00000000000 */
[----:B------:R-:W-:-:S00]  /*8a40*/  NOP ;  /* 0x0000000000007918 */ /* 0x000fc00000000000 */
[----:B------:R-:W-:-:S00]  /*8a50*/  NOP ;  /* 0x0000000000007918 */ /* 0x000fc00000000000 */
[----:B------:R-:W-:-:S00]  /*8a60*/  NOP ;  /* 0x0000000000007918 */ /* 0x000fc00000000000 */
[----:B------:R-:W-:-:S00]  /*8a70*/  NOP ;  /* 0x0000000000007918 */ /* 0x000fc00000000000 */
.L_x_161:


//--------------------- .nv.global.init           --------------------------
	.section	.nv.global.init,"aw",@progbits
.nv.global.init:
	.type		$str$27,@object
	.size		$str$27,($str$28 - $str$27)
$str$27:
        /*0000*/ 	.byte	0x28, 0x61, 0x64, 0x64, 0x72, 0x65, 0x73, 0x73, 0x20, 0x26, 0x20, 0x6d, 0x61, 0x73, 0x6b, 0x29
        /*0010*/ 	.byte	0x20, 0x3d, 0x3d, 0x20, 0x30, 0x00
	.type		$str$28,@object
	.size		$str$28,($str$26 - $str$28)
$str$28:
        /*0016*/ 	.byte	0x2f, 0x74, 0x6d, 0x70, 0x2f, 0x63, 0x75, 0x74, 0x6c, 0x61, 0x73, 0x73, 0x5f, 0x73, 0x77, 0x65
        /*0026*/ 	.byte	0x65, 0x70, 0x5f, 0x73, 0x72, 0x63, 0x2f, 0x69, 0x6e, 0x63, 0x6c, 0x75, 0x64, 0x65, 0x2f, 0x63
        /*0036*/ 	.byte	0x75, 0x74, 0x65, 0x2f, 0x70, 0x6f, 0x69, 0x6e, 0x74, 0x65, 0x72, 0x5f, 0x66, 0x6c, 0x61, 0x67
        /*0046*/ 	.byte	0x67, 0x65, 0x64, 0x2e, 0x68, 0x70, 0x70, 0x00
	.type		$str$26,@object
	.size		$str$26,($str$25 - $str$26)
$str$26:
        /*004e*/ 	.byte	0x2f, 0x74, 0x6d, 0x70, 0x2f, 0x63, 0x75, 0x74, 0x6c, 0x61, 0x73, 0x73, 0x5f, 0x73, 0x77, 0x65
        /*005e*/ 	.byte	0x65, 0x70, 0x5f, 0x73, 0x72, 0x63, 0x2f, 0x69, 0x6e, 0x63, 0x6c, 0x75, 0x64, 0x65, 0x2f, 0x63
        /*006e*/ 	.byte	0x75, 0x74, 0x65, 0x2f, 0x61, 0x74, 0x6f, 0x6d, 0x2f, 0x63, 0x6f, 0x70, 0x79, 0x5f, 0x74, 0x72
        /*007e*/ 	.byte	0x61, 0x69, 0x74, 0x73, 0x5f, 0x73, 0x6d, 0x31, 0x30, 0x30, 0x2e, 0x68, 0x70, 0x70, 0x00
	.type		$str$25,@object
	.size		$str$25,(__unnamed_1 - $str$25)
$str$25:
        /*008d*/ 	.byte	0x28, 0x28, 0x75, 0x69, 0x6e, 0x74, 0x33, 0x32, 0x5f, 0x74, 0x28, 0x74, 0x68, 0x72, 0x65, 0x61
        /*009d*/ 	.byte	0x64, 0x49, 0x64, 0x78, 0x2e, 0x78, 0x29, 0x20, 0x2f, 0x20, 0x33, 0x32, 0x29, 0x20, 0x25, 0x20
        /*00ad*/ 	.byte	0x34, 0x29, 0x20, 0x3d, 0x3d, 0x20, 0x28, 0x28, 0x28, 0x74, 0x6d, 0x65, 0x6d, 0x5f, 0x61, 0x64
        /*00bd*/ 	.byte	0x64, 0x72, 0x20, 0x3e, 0x3e, 0x20, 0x31, 0x36, 0x29, 0x20, 0x2f, 0x20, 0x33, 0x32, 0x29, 0x20
        /*00cd*/ 	.byte	0x25, 0x20, 0x34, 0x29, 0x00
	.type		__unnamed_1,@object
	.size		__unnamed_1,(__unnamed_2 - __unnamed_1)
__unnamed_1:
        /*00d2*/ 	.byte	0x61, 0x75, 0x74, 0x6f, 0x20, 0x63, 0x75, 0x74, 0x65, 0x3a, 0x3a, 0x61, 0x73, 0x5f, 0x70, 0x6f
        /* <DEDUP_REMOVED lines=24> */
        /*0262*/ 	.byte	0x34, 0x30, 0x39, 0x36, 0x3e, 0x3e, 0x3e, 0x3e, 0x5d, 0x00
	.type		__unnamed_2,@object
	.size		__unnamed_2,(.L_2 - __unnamed_2)
__unnamed_2:
        /* <DEDUP_REMOVED lines=42> */
        /*050c*/ 	.byte	0x3e, 0x3e, 0x5d, 0x00
.L_2:


//--------------------- .nv.shared._ZN7cutlass13device_kernelINS_4gemm6kernel13GemmUniversalIN4cute5tupleIJiiiiEEENS1_10collective13CollectiveMmaINS1_35MainloopSm100TmaUmmaWarpSpecializedILi4ELi2ELi4ENS5_IJNS4_1CILi1EEENSA_ILi2EEESB_EEEEENS5_IJNSA_ILi128EEENSA_ILi64EEESF_EEENS_10bfloat16_tENS5_IJlSB_lEEESI_SJ_NS4_8TiledMMAINS4_8MMA_AtomIJNS4_20SM100_MMA_F16BF16_SSISI_SI_fLi128ELi64ELNS4_4UMMA5MajorE0ELSO_0ELNSN_7ScaleInE0ELSP_0EEEEEENS4_6LayoutINS5_IJSB_SB_SB_EEENS5_IJNSA_ILi0EEESU_SU_EEEEENS5_IJNS4_10UnderscoreESX_SX_EEEEENS4_23SM90_TMA_LOAD_MULTICASTENS4_14ComposedLayoutINS4_7SwizzleILi3ELi4ELi3EEENS4_18smem_ptr_flag_bitsILi16EEENSS_INS5_IJNSA_ILi8EEESG_EEENS5_IJSG_SB_EEEEEEEvNS4_8identityENS4_13SM90_TMA_LOADES1A_vS1B_EENS_8epilogue10collective18CollectiveEpilogueINS1E_23Sm100TmaWarpSpecializedILi3ELi2ELi32ELb1ELb0EEEJSH_NS5_IJNSS_ISF_SB_EENSS_INSA_ILi32EEESB_EEEEESI_SJ_SI_SJ_NS1E_6fusion15FusionCallbacksIS1I_NS1N_17LinearCombinationISI_fSI_fLNS_15FloatRoundStyleE2EEESH_S1M_JEEENS4_5SM1004TMEM4LOAD26SM100_TMEM_LOAD_32dp32b32xES1C_NS11_INS12_ILi2ELi4ELi3EEES15_NSS_INS5_IJS16_S1K_EEENS5_IJS1K_SB_EEEEEEENS4_39AutoVectorizingCopyWithAssumedAlignmentILi128EEENS4_14SM90_TMA_STOREES21_S23_S23_EEEvvEEEEvNT_6ParamsE --------------------------
	.section	.nv.shared._ZN7cutlass13device_kernelINS_4gemm6kernel13GemmUniversalIN4cute5tupleIJiiiiEEENS1_10collective13CollectiveMmaINS1_35MainloopSm100TmaUmmaWarpSpecializedILi4ELi2ELi4ENS5_IJNS4_1CILi1EEENSA_ILi2EEESB_EEEEENS5_IJNSA_ILi128EEENSA_ILi64EEESF_EEENS_10bfloat16_tENS5_IJlSB_lEEESI_SJ_NS4_8TiledMMAINS4_8MMA_AtomIJNS4_20SM100_MMA_F16BF16_SSISI_SI_fLi128ELi64ELNS4_4UMMA5MajorE0ELSO_0ELNSN_7ScaleInE0ELSP_0EEEEEENS4_6LayoutINS5_IJSB_SB_SB_EEENS5_IJNSA_ILi0EEESU_SU_EEEEENS5_IJNS4_10UnderscoreESX_SX_EEEEENS4_23SM90_TMA_LOAD_MULTICASTENS4_14ComposedLayoutINS4_7SwizzleILi3ELi4ELi3EEENS4_18smem_ptr_flag_bitsILi16EEENSS_INS5_IJNSA_ILi8EEESG_EEENS5_IJSG_SB_EEEEEEEvNS4_8identityENS4_13SM90_TMA_LOADES1A_vS1B_EENS_8epilogue10collective18CollectiveEpilogueINS1E_23Sm100TmaWarpSpecializedILi3ELi2ELi32ELb1ELb0EEEJSH_NS5_IJNSS_ISF_SB_EENSS_INSA_ILi32EEESB_EEEEESI_SJ_SI_SJ_NS1E_6fusion15FusionCallbacksIS1I_NS1N_17LinearCombinationISI_fSI_fLNS_15FloatRoundStyleE2EEESH_S1M_JEEENS4_5SM1004TMEM4LOAD26SM100_TMEM_LOAD_32dp32b32xES1C_NS11_INS12_ILi2ELi4ELi3EEES15_NSS_INS5_IJS16_S1K_EEENS5_IJS1K_SB_EEEEEEENS4_39AutoVectorizingCopyWithAssumedAlignmentILi128EEENS4_14SM90_TMA_STOREES21_S23_S23_EEEvvEEEEvNT_6ParamsE,"aw",@nobits
	.sectionflags	@""
	.align	16
	.zero		1024


//--------------------- .nv.shared.reserved.0     --------------------------
	.section	.nv.shared.reserved.0,"aw",@nobits
	.weak		__nv_reservedSMEM_offset_0_alias
	.size		__nv_reservedSMEM_offset_0_alias, 0, 64
	.other		__nv_reservedSMEM_offset_0_alias,@"STO_CUDA_RESERVED_SHARED STV_DEFAULT"
__nv_reservedSMEM_offset_0_alias:
	.zero		0
.nv.shared.reserved.0:
	.zero		64
	.weak		__nv_reservedSMEM_tcgen05_partition
	.type		__nv_reservedSMEM_tcgen05_partition,@object
	.size		__nv_reservedSMEM_tcgen05_partition,(.L_0 - __nv_reservedSMEM_tcgen05_partition)
__nv_reservedSMEM_tcgen05_partition:
	.zero		32
.L_0:


//--------------------- .nv.global                --------------------------
	.section	.nv.global,"aw",@nobits
.nv.global:
	.type		_ZN39_INTERNAL_8de5561d_4_k_cu_bf0c95b7_73074cute1_E,@object
	.size		_ZN39_INTERNAL_8de5561d_4_k_cu_bf0c95b7_73074cute1_E,(_ZN39_INTERNAL_8de5561d_4_k_cu_bf0c95b7_73074cuda3std3__45__cpo6cbeginE - _ZN39_INTERNAL_8de5561d_4_k_cu_bf0c95b7_73074cute1_E)
_ZN39_INTERNAL_8de5561d_4_k_cu_bf0c95b7_73074cute1_E:
	.zero		1
	.type		_ZN39_INTERNAL_8de5561d_4_k_cu_bf0c95b7_73074cuda3std3__45__cpo6cbeginE,@object
	.size		_ZN39_INTERNAL_8de5561d_4_k_cu_bf0c95b7_73074cuda3std3__45__cpo6cbeginE,(_ZN39_INTERNAL_8de5561d_4_k_cu_bf0c95b7_73074cuda3std3__48in_placeE - _ZN39_INTERNAL_8de5561d_4_k_cu_bf0c95b7_73074cuda3std3__45__cpo6cbeginE)
_ZN39_INTERNAL_8de5561d_4_k_cu_bf0c95b7_73074cuda3std3__45__cpo6cbeginE:
	.zero		1
	.type		_ZN39_INTERNAL_8de5561d_4_k_cu_bf0c95b7_73074cuda3std3__48in_placeE,@object
	.size		_ZN39_INTERNAL_8de5561d_4_k_cu_bf0c95b7_73074cuda3std3__48in_placeE,(_ZN39_INTERNAL_8de5561d_4_k_cu_bf0c95b7_73074cuda3std6ranges3__45__cpo9iter_moveE - _ZN39_INTERNAL_8de5561d_4_k_cu_bf0c95b7_73074cuda3std3__48in_placeE)
_ZN39_INTERNAL_8de5561d_4_k_cu_bf0c95b7_73074cuda3std3__48in_placeE:
	.zero		1
	.type		_ZN39_INTERNAL_8de5561d_4_k_cu_bf0c95b7_73074cuda3std6ranges3__45__cpo9iter_moveE,@object
	.size		_ZN39_INTERNAL_8de5561d_4_k_cu_bf0c95b7_73074cuda3std6ranges3__45__cpo9iter_moveE,(_ZN39_INTERNAL_8de5561d_4_k_cu_bf0c95b7_73074cuda3std3__45__cpo5beginE - _ZN39_INTERNAL_8de5561d_4_k_cu_bf0c95b7_73074cuda3std6ranges3__45__cpo9iter_moveE)
_ZN39_INTERNAL_8de5561d_4_k_cu_bf0c95b7_73074cuda3std6ranges3__45__cpo9iter_moveE:
	.zero		1
	.type		_ZN39_INTERNAL_8de5561d_4_k_cu_bf0c95b7_73074cuda3std3__45__cpo5beginE,@object
	.size		_ZN39_INTERNAL_8de5561d_4_k_cu_bf0c95b7_73074cuda3std3__45__cpo5beginE,(_ZN39_INTERNAL_8de5561d_4_k_cu_bf0c95b7_73074cuda3std3__441_GLOBAL__N__8de5561d_4_k_cu_bf0c95b7_73076ignoreE - _ZN39_INTERNAL_8de5561d_4_k_cu_bf0c95b7_73074cuda3std3__45__cpo5beginE)
_ZN39_INTERNAL_8de5561d_4_k_cu_bf0c95b7_73074cuda3std3__45__cpo5beginE:
	.zero		1
	.type		_ZN39_INTERNAL_8de5561d_4_k_cu_bf0c95b7_73074cuda3std3__441_GLOBAL__N__8de5561d_4_k_cu_bf0c95b7_73076ignoreE,@object
	.size		_ZN39_INTERNAL_8de5561d_4_k_cu_bf0c95b7_73074cuda3std3__441_GLOBAL__N__8de5561d_4_k_cu_bf0c95b7_73076ignoreE,(_ZN39_INTERNAL_8de5561d_4_k_cu_bf0c95b7_73074cute7productE - _ZN39_INTERNAL_8de5561d_4_k_cu_bf0c95b7_73074cuda3std3__441_GLOBAL__N__8de5561d_4_k_cu_bf0c95b7_73076ignoreE)
_ZN39_INTERNAL_8de5561d_4_k_cu_bf0c95b7_73074cuda3std3__441_GLOBAL__N__8de5561d_4_k_cu_bf0c95b7_73076ignoreE:
	.zero		1
	.type		_ZN39_INTERNAL_8de5561d_4_k_cu_bf0c95b7_73074cute7productE,@object
	.size		_ZN39_INTERNAL_8de5561d_4_k_cu_bf0c95b7_73074cute7productE,(_ZN39_INTERNAL_8de5561d_4_k_cu_bf0c95b7_73074cuda3std3__45__cpo3endE - _ZN39_INTERNAL_8de5561d_4_k_cu_bf0c95b7_73074cute7productE)
_ZN39_INTERNAL_8de5561d_4_k_cu_bf0c95b7_73074cute7productE:
	.zero		1
	.type		_ZN39_INTERNAL_8de5561d_4_k_cu_bf0c95b7_73074cuda3std3__45__cpo3endE,@object
	.size		_ZN39_INTERNAL_8de5561d_4_k_cu_bf0c95b7_73074cuda3std3__45__cpo3endE,(_ZN39_INTERNAL_8de5561d_4_k_cu_bf0c95b7_73074cuda3std3__419piecewise_constructE - _ZN39_INTERNAL_8de5561d_4_k_cu_bf0c95b7_73074cuda3std3__45__cpo3endE)
_ZN39_INTERNAL_8de5561d_4_k_cu_bf0c95b7_73074cuda3std3__45__cpo3endE:
	.zero		1
	.type		_ZN39_INTERNAL_8de5561d_4_k_cu_bf0c95b7_73074cuda3std3__419piecewise_constructE,@object
	.size		_ZN39_INTERNAL_8de5561d_4_k_cu_bf0c95b7_73074cuda3std3__419piecewise_constructE,(_ZN39_INTERNAL_8de5561d_4_k_cu_bf0c95b7_73074cuda3std3__45__cpo4cendE - _ZN39_INTERNAL_8de5561d_4_k_cu_bf0c95b7_73074cuda3std3__419piecewise_constructE)
_ZN39_INTERNAL_8de5561d_4_k_cu_bf0c95b7_73074cuda3std3__419piecewise_constructE:
	.zero		1
	.type		_ZN39_INTERNAL_8de5561d_4_k_cu_bf0c95b7_73074cuda3std3__45__cpo4cendE,@object
	.size		_ZN39_INTERNAL_8de5561d_4_k_cu_bf0c95b7_73074cuda3std3__45__cpo4cendE,(_ZN39_INTERNAL_8de5561d_4_k_cu_bf0c95b7_73074cuda3std6ranges3__45__cpo4swapE - _ZN39_INTERNAL_8de5561d_4_k_cu_bf0c95b7_73074cuda3std3__45__cpo4cendE)
_ZN39_INTERNAL_8de5561d_4_k_cu_bf0c95b7_73074cuda3std3__45__cpo4cendE:
	.zero		1
	.type		_ZN39_INTERNAL_8de5561d_4_k_cu_bf0c95b7_73074cuda3std6ranges3__45__cpo4swapE,@object
	.size		_ZN39_INTERNAL_8de5561d_4_k_cu_bf0c95b7_73074cuda3std6ranges3__45__cpo4swapE,(.L_10 - _ZN39_INTERNAL_8de5561d_4_k_cu_bf0c95b7_73074cuda3std6ranges3__45__cpo4swapE)
_ZN39_INTERNAL_8de5561d_4_k_cu_bf0c95b7_73074cuda3std6ranges3__45__cpo4swapE:
	.zero		1
.L_10:


//--------------------- .nv.constant0._ZN7cutlass13device_kernelINS_4gemm6kernel13GemmUniversalIN4cute5tupleIJiiiiEEENS1_10collective13CollectiveMmaINS1_35MainloopSm100TmaUmmaWarpSpecializedILi4ELi2ELi4ENS5_IJNS4_1CILi1EEENSA_ILi2EEESB_EEEEENS5_IJNSA_ILi128EEENSA_ILi64EEESF_EEENS_10bfloat16_tENS5_IJlSB_lEEESI_SJ_NS4_8TiledMMAINS4_8MMA_AtomIJNS4_20SM100_MMA_F16BF16_SSISI_SI_fLi128ELi64ELNS4_4UMMA5MajorE0ELSO_0ELNSN_7ScaleInE0ELSP_0EEEEEENS4_6LayoutINS5_IJSB_SB_SB_EEENS5_IJNSA_ILi0EEESU_SU_EEEEENS5_IJNS4_10UnderscoreESX_SX_EEEEENS4_23SM90_TMA_LOAD_MULTICASTENS4_14ComposedLayoutINS4_7SwizzleILi3ELi4ELi3EEENS4_18smem_ptr_flag_bitsILi16EEENSS_INS5_IJNSA_ILi8EEESG_EEENS5_IJSG_SB_EEEEEEEvNS4_8identityENS4_13SM90_TMA_LOADES1A_vS1B_EENS_8epilogue10collective18CollectiveEpilogueINS1E_23Sm100TmaWarpSpecializedILi3ELi2ELi32ELb1ELb0EEEJSH_NS5_IJNSS_ISF_SB_EENSS_INSA_ILi32EEESB_EEEEESI_SJ_SI_SJ_NS1E_6fusion15FusionCallbacksIS1I_NS1N_17LinearCombinationISI_fSI_fLNS_15FloatRoundStyleE2EEESH_S1M_JEEENS4_5SM1004TMEM4LOAD26SM100_TMEM_LOAD_32dp32b32xES1C_NS11_INS12_ILi2ELi4ELi3EEES15_NSS_INS5_IJS16_S1K_EEENS5_IJS1K_SB_EEEEEEENS4_39AutoVectorizingCopyWithAssumedAlignmentILi128EEENS4_14SM90_TMA_STOREES21_S23_S23_EEEvvEEEEvNT_6ParamsE --------------------------
	.section	.nv.constant0._ZN7cutlass13device_kernelINS_4gemm6kernel13GemmUniversalIN4cute5tupleIJiiiiEEENS1_10collective13CollectiveMmaINS1_35MainloopSm100TmaUmmaWarpSpecializedILi4ELi2ELi4ENS5_IJNS4_1CILi1EEENSA_ILi2EEESB_EEEEENS5_IJNSA_ILi128EEENSA_ILi64EEESF_EEENS_10bfloat16_tENS5_IJlSB_lEEESI_SJ_NS4_8TiledMMAINS4_8MMA_AtomIJNS4_20SM100_MMA_F16BF16_SSISI_SI_fLi128ELi64ELNS4_4UMMA5MajorE0ELSO_0ELNSN_7ScaleInE0ELSP_0EEEEEENS4_6LayoutINS5_IJSB_SB_SB_EEENS5_IJNSA_ILi0EEESU_SU_EEEEENS5_IJNS4_10UnderscoreESX_SX_EEEEENS4_23SM90_TMA_LOAD_MULTICASTENS4_14ComposedLayoutINS4_7SwizzleILi3ELi4ELi3EEENS4_18smem_ptr_flag_bitsILi16EEENSS_INS5_IJNSA_ILi8EEESG_EEENS5_IJSG_SB_EEEEEEEvNS4_8identityENS4_13SM90_TMA_LOADES1A_vS1B_EENS_8epilogue10collective18CollectiveEpilogueINS1E_23Sm100TmaWarpSpecializedILi3ELi2ELi32ELb1ELb0EEEJSH_NS5_IJNSS_ISF_SB_EENSS_INSA_ILi32EEESB_EEEEESI_SJ_SI_SJ_NS1E_6fusion15FusionCallbacksIS1I_NS1N_17LinearCombinationISI_fSI_fLNS_15FloatRoundStyleE2EEESH_S1M_JEEENS4_5SM1004TMEM4LOAD26SM100_TMEM_LOAD_32dp32b32xES1C_NS11_INS12_ILi2ELi4ELi3EEES15_NSS_INS5_IJS16_S1K_EEENS5_IJS1K_SB_EEEEEEENS4_39AutoVectorizingCopyWithAssumedAlignmentILi128EEENS4_14SM90_TMA_STOREES21_S23_S23_EEEvvEEEEvNT_6ParamsE,"a",@progbits
	.sectionflags	@""
	.align	4
.nv.constant0._ZN7cutlass13device_kernelINS_4gemm6kernel13GemmUniversalIN4cute5tupleIJiiiiEEENS1_10collective13CollectiveMmaINS1_35MainloopSm100TmaUmmaWarpSpecializedILi4ELi2ELi4ENS5_IJNS4_1CILi1EEENSA_ILi2EEESB_EEEEENS5_IJNSA_ILi128EEENSA_ILi64EEESF_EEENS_10bfloat16_tENS5_IJlSB_lEEESI_SJ_NS4_8TiledMMAINS4_8MMA_AtomIJNS4_20SM100_MMA_F16BF16_SSISI_SI_fLi128ELi64ELNS4_4UMMA5MajorE0ELSO_0ELNSN_7ScaleInE0ELSP_0EEEEEENS4_6LayoutINS5_IJSB_SB_SB_EEENS5_IJNSA_ILi0EEESU_SU_EEEEENS5_IJNS4_10UnderscoreESX_SX_EEEEENS4_23SM90_TMA_LOAD_MULTICASTENS4_14ComposedLayoutINS4_7SwizzleILi3ELi4ELi3EEENS4_18smem_ptr_flag_bitsILi16EEENSS_INS5_IJNSA_ILi8EEESG_EEENS5_IJSG_SB_EEEEEEEvNS4_8identityENS4_13SM90_TMA_LOADES1A_vS1B_EENS_8epilogue10collective18CollectiveEpilogueINS1E_23Sm100TmaWarpSpecializedILi3ELi2ELi32ELb1ELb0EEEJSH_NS5_IJNSS_ISF_SB_EENSS_INSA_ILi32EEESB_EEEEESI_SJ_SI_SJ_NS1E_6fusion15FusionCallbacksIS1I_NS1N_17LinearCombinationISI_fSI_fLNS_15FloatRoundStyleE2EEESH_S1M_JEEENS4_5SM1004TMEM4LOAD26SM100_TMEM_LOAD_32dp32b32xES1C_NS11_INS12_ILi2ELi4ELi3EEES15_NSS_INS5_IJS16_S1K_EEENS5_IJS1K_SB_EEEEEEENS4_39AutoVectorizingCopyWithAssumedAlignmentILi128EEENS4_14SM90_TMA_STOREES21_S23_S23_EEEvvEEEEvNT_6ParamsE:
	.zero		2944


//--------------------- SYMBOLS --------------------------

	.type		.nv.reservedSmem.offset0,@object
	.size		.nv.reservedSmem.offset0,0x4
	.type		.nv.reservedSmem.cap,@object
	.size		.nv.reservedSmem.cap,0x4
	.type		__assertfail,@function
